//
// Generated by NVIDIA NVVM Compiler
//
// Compiler Build ID: CL-36424714
// Cuda compilation tools, release 13.0, V13.0.88
// Based on NVVM 20.0.0
//

.version 9.0
.target sm_100
.address_size 64

	// .globl	_Z39DotFeatureInteractionBackwardTensorCoreI6__halffLi2ELi4ELi16ELi16EEviiiliiiiiiii11DotBwdParamIT_XT1_EE
.extern .shared .align 16 .b8 shared_buf[];

.visible .entry _Z39DotFeatureInteractionBackwardTensorCoreI6__halffLi2ELi4ELi16ELi16EEviiiliiiiiiii11DotBwdParamIT_XT1_EE(
	.param .u32 _Z39DotFeatureInteractionBackwardTensorCoreI6__halffLi2ELi4ELi16ELi16EEviiiliiiiiiii11DotBwdParamIT_XT1_EE_param_0,
	.param .u32 _Z39DotFeatureInteractionBackwardTensorCoreI6__halffLi2ELi4ELi16ELi16EEviiiliiiiiiii11DotBwdParamIT_XT1_EE_param_1,
	.param .u32 _Z39DotFeatureInteractionBackwardTensorCoreI6__halffLi2ELi4ELi16ELi16EEviiiliiiiiiii11DotBwdParamIT_XT1_EE_param_2,
	.param .u64 _Z39DotFeatureInteractionBackwardTensorCoreI6__halffLi2ELi4ELi16ELi16EEviiiliiiiiiii11DotBwdParamIT_XT1_EE_param_3,
	.param .u32 _Z39DotFeatureInteractionBackwardTensorCoreI6__halffLi2ELi4ELi16ELi16EEviiiliiiiiiii11DotBwdParamIT_XT1_EE_param_4,
	.param .u32 _Z39DotFeatureInteractionBackwardTensorCoreI6__halffLi2ELi4ELi16ELi16EEviiiliiiiiiii11DotBwdParamIT_XT1_EE_param_5,
	.param .u32 _Z39DotFeatureInteractionBackwardTensorCoreI6__halffLi2ELi4ELi16ELi16EEviiiliiiiiiii11DotBwdParamIT_XT1_EE_param_6,
	.param .u32 _Z39DotFeatureInteractionBackwardTensorCoreI6__halffLi2ELi4ELi16ELi16EEviiiliiiiiiii11DotBwdParamIT_XT1_EE_param_7,
	.param .u32 _Z39DotFeatureInteractionBackwardTensorCoreI6__halffLi2ELi4ELi16ELi16EEviiiliiiiiiii11DotBwdParamIT_XT1_EE_param_8,
	.param .u32 _Z39DotFeatureInteractionBackwardTensorCoreI6__halffLi2ELi4ELi16ELi16EEviiiliiiiiiii11DotBwdParamIT_XT1_EE_param_9,
	.param .u32 _Z39DotFeatureInteractionBackwardTensorCoreI6__halffLi2ELi4ELi16ELi16EEviiiliiiiiiii11DotBwdParamIT_XT1_EE_param_10,
	.param .u32 _Z39DotFeatureInteractionBackwardTensorCoreI6__halffLi2ELi4ELi16ELi16EEviiiliiiiiiii11DotBwdParamIT_XT1_EE_param_11,
	.param .align 8 .b8 _Z39DotFeatureInteractionBackwardTensorCoreI6__halffLi2ELi4ELi16ELi16EEviiiliiiiiiii11DotBwdParamIT_XT1_EE_param_12[80]
)
{
	.reg .pred 	%p<57>;
	.reg .b16 	%rs<51>;
	.reg .b32 	%r<368>;
	.reg .b32 	%f<141>;
	.reg .b64 	%rd<66>;

	ld.param.u32 	%r106, [_Z39DotFeatureInteractionBackwardTensorCoreI6__halffLi2ELi4ELi16ELi16EEviiiliiiiiiii11DotBwdParamIT_XT1_EE_param_12+72];
	ld.param.u64 	%rd19, [_Z39DotFeatureInteractionBackwardTensorCoreI6__halffLi2ELi4ELi16ELi16EEviiiliiiiiiii11DotBwdParamIT_XT1_EE_param_12+40];
	ld.param.u64 	%rd18, [_Z39DotFeatureInteractionBackwardTensorCoreI6__halffLi2ELi4ELi16ELi16EEviiiliiiiiiii11DotBwdParamIT_XT1_EE_param_12+32];
	ld.param.u64 	%rd17, [_Z39DotFeatureInteractionBackwardTensorCoreI6__halffLi2ELi4ELi16ELi16EEviiiliiiiiiii11DotBwdParamIT_XT1_EE_param_12+24];
	ld.param.u32 	%r90, [_Z39DotFeatureInteractionBackwardTensorCoreI6__halffLi2ELi4ELi16ELi16EEviiiliiiiiiii11DotBwdParamIT_XT1_EE_param_0];
	ld.param.u64 	%rd16, [_Z39DotFeatureInteractionBackwardTensorCoreI6__halffLi2ELi4ELi16ELi16EEviiiliiiiiiii11DotBwdParamIT_XT1_EE_param_12+16];
	ld.param.u64 	%rd15, [_Z39DotFeatureInteractionBackwardTensorCoreI6__halffLi2ELi4ELi16ELi16EEviiiliiiiiiii11DotBwdParamIT_XT1_EE_param_12+8];
	ld.param.u64 	%rd14, [_Z39DotFeatureInteractionBackwardTensorCoreI6__halffLi2ELi4ELi16ELi16EEviiiliiiiiiii11DotBwdParamIT_XT1_EE_param_12];
	ld.param.u32 	%r91, [_Z39DotFeatureInteractionBackwardTensorCoreI6__halffLi2ELi4ELi16ELi16EEviiiliiiiiiii11DotBwdParamIT_XT1_EE_param_1];
	ld.param.u32 	%r92, [_Z39DotFeatureInteractionBackwardTensorCoreI6__halffLi2ELi4ELi16ELi16EEviiiliiiiiiii11DotBwdParamIT_XT1_EE_param_2];
	ld.param.u32 	%r93, [_Z39DotFeatureInteractionBackwardTensorCoreI6__halffLi2ELi4ELi16ELi16EEviiiliiiiiiii11DotBwdParamIT_XT1_EE_param_4];
	ld.param.u32 	%r94, [_Z39DotFeatureInteractionBackwardTensorCoreI6__halffLi2ELi4ELi16ELi16EEviiiliiiiiiii11DotBwdParamIT_XT1_EE_param_5];
	ld.param.u32 	%r95, [_Z39DotFeatureInteractionBackwardTensorCoreI6__halffLi2ELi4ELi16ELi16EEviiiliiiiiiii11DotBwdParamIT_XT1_EE_param_6];
	ld.param.u32 	%r112, [_Z39DotFeatureInteractionBackwardTensorCoreI6__halffLi2ELi4ELi16ELi16EEviiiliiiiiiii11DotBwdParamIT_XT1_EE_param_7];
	ld.param.u32 	%r96, [_Z39DotFeatureInteractionBackwardTensorCoreI6__halffLi2ELi4ELi16ELi16EEviiiliiiiiiii11DotBwdParamIT_XT1_EE_param_8];
	ld.param.u32 	%r97, [_Z39DotFeatureInteractionBackwardTensorCoreI6__halffLi2ELi4ELi16ELi16EEviiiliiiiiiii11DotBwdParamIT_XT1_EE_param_9];
	ld.param.u32 	%r98, [_Z39DotFeatureInteractionBackwardTensorCoreI6__halffLi2ELi4ELi16ELi16EEviiiliiiiiiii11DotBwdParamIT_XT1_EE_param_10];
	ld.param.u32 	%r99, [_Z39DotFeatureInteractionBackwardTensorCoreI6__halffLi2ELi4ELi16ELi16EEviiiliiiiiiii11DotBwdParamIT_XT1_EE_param_11];
	ld.param.v2.u32 	{%r104, %r105}, [_Z39DotFeatureInteractionBackwardTensorCoreI6__halffLi2ELi4ELi16ELi16EEviiiliiiiiiii11DotBwdParamIT_XT1_EE_param_12+64];
	ld.param.v2.u32 	{%r102, %r103}, [_Z39DotFeatureInteractionBackwardTensorCoreI6__halffLi2ELi4ELi16ELi16EEviiiliiiiiiii11DotBwdParamIT_XT1_EE_param_12+56];
	ld.param.v2.u32 	{%r100, %r101}, [_Z39DotFeatureInteractionBackwardTensorCoreI6__halffLi2ELi4ELi16ELi16EEviiiliiiiiiii11DotBwdParamIT_XT1_EE_param_12+48];
	cvta.to.global.u64 	%rd20, %rd14;
	cvta.to.global.u64 	%rd1, %rd15;
	cvta.to.global.u64 	%rd2, %rd16;
	mov.u32 	%r6, %tid.y;
	mul.lo.s32 	%r7, %r96, %r93;
	mov.u32 	%r8, %ctaid.x;
	mul.lo.s32 	%r113, %r112, %r8;
	mul.wide.s32 	%rd21, %r113, 2;
	add.s64 	%rd4, %rd20, %rd21;
	mov.u32 	%r365, %tid.x;
	mov.u32 	%r10, %ntid.x;
	mad.lo.s32 	%r349, %r6, %r10, %r365;
	setp.ge.s32 	%p1, %r349, %r100;
	@%p1 bra 	$L__BB0_3;
	mov.u32 	%r114, %ntid.y;
	mul.lo.s32 	%r12, %r10, %r114;
	mul.lo.s32 	%r115, %r100, %r8;
	cvta.to.global.u64 	%rd22, %rd19;
	mul.wide.s32 	%rd23, %r115, 2;
	add.s64 	%rd24, %rd22, %rd23;
	setp.eq.s64 	%p2, %rd19, 0;
	selp.b64 	%rd5, 0, %rd24, %p2;
$L__BB0_2:
	mul.wide.s32 	%rd25, %r349, 2;
	add.s64 	%rd26, %rd5, %rd25;
	add.s64 	%rd27, %rd4, %rd25;
	ld.global.u16 	%rs11, [%rd27];
	st.global.u16 	[%rd26], %rs11;
	add.s32 	%r349, %r349, %r12;
	setp.lt.s32 	%p3, %r349, %r100;
	@%p3 bra 	$L__BB0_2;
$L__BB0_3:
	shl.b32 	%r116, %r7, 1;
	mov.u32 	%r117, shared_buf;
	add.s32 	%r15, %r117, %r116;
	mul.wide.s32 	%rd28, %r100, 2;
	add.s64 	%rd6, %rd4, %rd28;
	setp.ge.s32 	%p4, %r6, %r93;
	@%p4 bra 	$L__BB0_10;
	shl.b32 	%r118, %r99, 1;
	add.s32 	%r16, %r118, -1;
	mov.u32 	%r17, %ntid.y;
	mov.u32 	%r350, %r6;
$L__BB0_5:
	setp.ge.u32 	%p5, %r365, %r93;
	@%p5 bra 	$L__BB0_31;
	mul.lo.s32 	%r19, %r350, %r98;
	mov.b32 	%r119, 0;
	// begin inline asm
	cvt.rn.f16.s32 %rs12, %r119;
	// end inline asm
	mad.lo.s32 	%r120, %r350, %r350, %r350;
	shr.u32 	%r121, %r120, 31;
	add.s32 	%r122, %r120, %r121;
	shr.s32 	%r123, %r122, 1;
	add.s32 	%r124, %r123, %r350;
	mul.wide.s32 	%rd29, %r124, 2;
	add.s64 	%rd7, %rd6, %rd29;
	add.s32 	%r125, %r16, %r350;
	mul.lo.s32 	%r126, %r125, %r350;
	shr.u32 	%r127, %r126, 31;
	add.s32 	%r128, %r126, %r127;
	shr.s32 	%r20, %r128, 1;
	mov.u32 	%r351, %r365;
$L__BB0_7:
	max.s32 	%r129, %r350, %r351;
	setp.ge.s32 	%p6, %r129, %r105;
	mov.u16 	%rs50, %rs12;
	@%p6 bra 	$L__BB0_30;
	setp.ge.s32 	%p7, %r351, %r350;
	@%p7 bra 	$L__BB0_26;
	add.s32 	%r137, %r351, %r20;
	mul.wide.s32 	%rd32, %r137, 2;
	add.s64 	%rd33, %rd6, %rd32;
	ld.global.u16 	%rs50, [%rd33];
	bra.uni 	$L__BB0_30;
$L__BB0_10:
	setp.ge.s32 	%p14, %r365, %r94;
	@%p14 bra 	$L__BB0_32;
	mul.lo.s32 	%r141, %r94, %r8;
	shl.b32 	%r21, %r6, 1;
	mov.u32 	%r142, %ntid.y;
	shl.b32 	%r22, %r142, 1;
	mul.lo.s32 	%r143, %r141, %r101;
	cvt.s64.s32 	%rd8, %r143;
	mul.lo.s32 	%r144, %r141, %r102;
	cvt.s64.s32 	%rd9, %r144;
	mov.u32 	%r352, %r365;
$L__BB0_12:
	setp.lt.s32 	%p15, %r106, 1;
	@%p15 bra 	$L__BB0_25;
	setp.ge.s32 	%p16, %r21, %r101;
	@%p16 bra 	$L__BB0_19;
	mov.u32 	%r353, %r21;
$L__BB0_15:
	setp.ge.s32 	%p17, %r353, %r101;
	@%p17 bra 	$L__BB0_18;
	add.s32 	%r145, %r103, %r353;
	mad.lo.s32 	%r29, %r353, %r94, %r352;
	cvt.s64.s32 	%rd34, %r29;
	add.s64 	%rd35, %rd34, %rd8;
	shl.b64 	%rd36, %rd35, 3;
	add.s64 	%rd37, %rd1, %rd36;
	ld.global.v4.u16 	{%rs17, %rs18, %rs19, %rs20}, [%rd37];
	mad.lo.s32 	%r146, %r145, %r97, %r352;
	shl.b32 	%r147, %r146, 3;
	add.s32 	%r30, %r117, %r147;
	st.shared.v4.u16 	[%r30], {%rs17, %rs18, %rs19, %rs20};
	add.s32 	%r149, %r353, 1;
	setp.ge.s32 	%p18, %r149, %r101;
	@%p18 bra 	$L__BB0_18;
	add.s32 	%r150, %r29, %r94;
	cvt.s64.s32 	%rd38, %r150;
	add.s64 	%rd39, %rd38, %rd8;
	shl.b64 	%rd40, %rd39, 3;
	add.s64 	%rd41, %rd1, %rd40;
	ld.global.v4.u16 	{%rs21, %rs22, %rs23, %rs24}, [%rd41];
	shl.b32 	%r151, %r97, 3;
	add.s32 	%r152, %r30, %r151;
	st.shared.v4.u16 	[%r152], {%rs21, %rs22, %rs23, %rs24};
$L__BB0_18:
	add.s32 	%r353, %r353, %r22;
	setp.lt.s32 	%p19, %r353, %r101;
	@%p19 bra 	$L__BB0_15;
$L__BB0_19:
	setp.ge.s32 	%p20, %r21, %r102;
	setp.eq.s32 	%p21, %r106, 1;
	or.pred  	%p22, %p21, %p20;
	@%p22 bra 	$L__BB0_25;
	mov.u32 	%r354, %r21;
$L__BB0_21:
	setp.ge.s32 	%p23, %r354, %r102;
	@%p23 bra 	$L__BB0_24;
	add.s32 	%r154, %r104, %r354;
	mad.lo.s32 	%r33, %r354, %r94, %r352;
	cvt.s64.s32 	%rd42, %r33;
	add.s64 	%rd43, %rd42, %rd9;
	shl.b64 	%rd44, %rd43, 3;
	add.s64 	%rd45, %rd2, %rd44;
	ld.global.v4.u16 	{%rs25, %rs26, %rs27, %rs28}, [%rd45];
	mad.lo.s32 	%r155, %r154, %r97, %r352;
	shl.b32 	%r156, %r155, 3;
	add.s32 	%r34, %r117, %r156;
	st.shared.v4.u16 	[%r34], {%rs25, %rs26, %rs27, %rs28};
	add.s32 	%r158, %r354, 1;
	setp.ge.s32 	%p24, %r158, %r102;
	@%p24 bra 	$L__BB0_24;
	add.s32 	%r159, %r33, %r94;
	cvt.s64.s32 	%rd46, %r159;
	add.s64 	%rd47, %rd46, %rd9;
	shl.b64 	%rd48, %rd47, 3;
	add.s64 	%rd49, %rd2, %rd48;
	ld.global.v4.u16 	{%rs29, %rs30, %rs31, %rs32}, [%rd49];
	shl.b32 	%r160, %r97, 3;
	add.s32 	%r161, %r34, %r160;
	st.shared.v4.u16 	[%r161], {%rs29, %rs30, %rs31, %rs32};
$L__BB0_24:
	add.s32 	%r354, %r354, %r22;
	setp.lt.s32 	%p25, %r354, %r102;
	@%p25 bra 	$L__BB0_21;
$L__BB0_25:
	add.s32 	%r352, %r352, %r10;
	setp.lt.s32 	%p26, %r352, %r94;
	@%p26 bra 	$L__BB0_12;
	bra.uni 	$L__BB0_32;
$L__BB0_26:
	setp.ge.s32 	%p8, %r350, %r351;
	@%p8 bra 	$L__BB0_28;
	add.s32 	%r131, %r16, %r351;
	mul.lo.s32 	%r132, %r131, %r351;
	shr.u32 	%r133, %r132, 31;
	add.s32 	%r134, %r132, %r133;
	shr.s32 	%r135, %r134, 1;
	add.s32 	%r136, %r135, %r350;
	mul.wide.s32 	%rd30, %r136, 2;
	add.s64 	%rd31, %rd6, %rd30;
	ld.global.u16 	%rs50, [%rd31];
	bra.uni 	$L__BB0_30;
$L__BB0_28:
	setp.ne.s32 	%p9, %r99, 1;
	setp.ne.s32 	%p10, %r350, %r351;
	or.pred  	%p11, %p9, %p10;
	mov.u16 	%rs50, %rs12;
	@%p11 bra 	$L__BB0_30;
	mov.b32 	%r130, 2;
	// begin inline asm
	cvt.rn.f16.s32 %rs13, %r130;
	// end inline asm
	ld.global.u16 	%rs15, [%rd7];
	// begin inline asm
	{mul.f16 %rs50,%rs15,%rs13;
}
	// end inline asm
$L__BB0_30:
	add.s32 	%r138, %r351, %r19;
	shl.b32 	%r139, %r138, 1;
	add.s32 	%r140, %r15, %r139;
	st.shared.u16 	[%r140], %rs50;
	add.s32 	%r351, %r351, %r10;
	setp.lt.s32 	%p12, %r351, %r93;
	@%p12 bra 	$L__BB0_7;
$L__BB0_31:
	add.s32 	%r350, %r350, %r17;
	setp.lt.s32 	%p13, %r350, %r93;
	@%p13 bra 	$L__BB0_5;
	bra.uni 	$L__BB0_10;
$L__BB0_32:
	mov.b32 	%r162, 0;
	// begin inline asm
	cvt.rn.f16.s32 %rs33, %r162;
	// end inline asm
	add.s32 	%r355, %r105, %r6;
	setp.lt.s32 	%p27, %r355, %r93;
	@%p27 bra 	$L__BB0_33;
	bra.uni 	$L__BB0_38;
$L__BB0_33:
	mov.u32 	%r37, %ntid.y;
$L__BB0_34:
	setp.ge.s32 	%p28, %r365, %r95;
	@%p28 bra 	$L__BB0_37;
	mul.lo.s32 	%r39, %r355, %r97;
	mov.u32 	%r356, %r365;
$L__BB0_36:
	add.s32 	%r163, %r356, %r39;
	shl.b32 	%r164, %r163, 3;
	add.s32 	%r166, %r117, %r164;
	st.shared.v4.u16 	[%r166], {%rs33, %rs33, %rs33, %rs33};
	add.s32 	%r356, %r356, %r10;
	setp.lt.s32 	%p29, %r356, %r95;
	@%p29 bra 	$L__BB0_36;
$L__BB0_37:
	add.s32 	%r355, %r355, %r37;
	setp.lt.s32 	%p30, %r355, %r93;
	@%p30 bra 	$L__BB0_34;
$L__BB0_38:
	setp.ge.s32 	%p31, %r6, %r105;
	@%p31 bra 	$L__BB0_44;
	add.s32 	%r40, %r94, %r365;
	mov.u32 	%r41, %ntid.y;
	mov.u32 	%r357, %r6;
$L__BB0_40:
	setp.ge.s32 	%p32, %r40, %r95;
	@%p32 bra 	$L__BB0_43;
	mul.lo.s32 	%r46, %r357, %r97;
	mov.u32 	%r358, %r40;
$L__BB0_42:
	add.s32 	%r167, %r358, %r46;
	shl.b32 	%r168, %r167, 3;
	add.s32 	%r170, %r117, %r168;
	st.shared.v4.u16 	[%r170], {%rs33, %rs33, %rs33, %rs33};
	add.s32 	%r358, %r358, %r10;
	setp.lt.s32 	%p33, %r358, %r95;
	@%p33 bra 	$L__BB0_42;
$L__BB0_43:
	add.s32 	%r357, %r357, %r41;
	setp.lt.s32 	%p34, %r357, %r105;
	@%p34 bra 	$L__BB0_40;
$L__BB0_44:
	mul.lo.s32 	%r171, %r98, %r93;
	shl.b32 	%r172, %r171, 1;
	add.s32 	%r50, %r15, %r172;
	bar.sync 	0;
	mul.lo.s32 	%r51, %r91, %r90;
	setp.ge.s32 	%p35, %r6, %r51;
	@%p35 bra 	$L__BB0_57;
	setp.gt.s32 	%p36, %r92, 0;
	shl.b32 	%r52, %r96, 4;
	mov.u32 	%r53, %ntid.y;
	mov.u32 	%r364, %r6;
	@%p36 bra 	$L__BB0_46;
	bra.uni 	$L__BB0_56;
$L__BB0_46:
	and.b32  	%r54, %r92, 3;
	shl.b32 	%r55, %r96, 5;
	mov.u32 	%r359, %r6;
$L__BB0_47:
	setp.lt.u32 	%p38, %r92, 4;
	div.s32 	%r58, %r359, %r91;
	mul.lo.s32 	%r183, %r58, %r91;
	sub.s32 	%r184, %r359, %r183;
	shl.b32 	%r59, %r184, 4;
	mov.b32 	%r363, 0;
	mov.f32 	%f140, 0f00000000;
	mov.f32 	%f139, %f140;
	mov.f32 	%f138, %f140;
	mov.f32 	%f137, %f140;
	mov.f32 	%f136, %f140;
	mov.f32 	%f135, %f140;
	mov.f32 	%f134, %f140;
	mov.f32 	%f133, %f140;
	@%p38 bra 	$L__BB0_51;
	and.b32  	%r185, %r92, 2147483644;
	neg.s32 	%r362, %r185;
	shl.b32 	%r186, %r359, 5;
	mul.lo.s32 	%r187, %r91, %r58;
	shl.b32 	%r188, %r187, 5;
	sub.s32 	%r189, %r186, %r188;
	mov.u32 	%r190, shared_buf;
	add.s32 	%r361, %r190, %r189;
	mul.lo.s32 	%r191, %r98, %r58;
	shl.b32 	%r192, %r191, 5;
	add.s32 	%r360, %r15, %r192;
	mov.f32 	%f140, 0f00000000;
$L__BB0_49:
	wmma.load.a.sync.aligned.row.m16n16k16.shared.f16 	{%r193, %r194, %r195, %r196, %r197, %r198, %r199, %r200}, [%r360], %r98;
	wmma.load.b.sync.aligned.row.m16n16k16.shared.f16 	{%r201, %r202, %r203, %r204, %r205, %r206, %r207, %r208}, [%r361], %r96;
	wmma.mma.sync.aligned.row.row.m16n16k16.f32.f32 {%f69, %f70, %f71, %f72, %f73, %f74, %f75, %f76}, {%r193, %r194, %r195, %r196, %r197, %r198, %r199, %r200}, {%r201, %r202, %r203, %r204, %r205, %r206, %r207, %r208}, {%f133, %f134, %f135, %f136, %f137, %f138, %f139, %f140};
	add.s32 	%r209, %r360, 32;
	add.s32 	%r210, %r361, %r55;
	wmma.load.a.sync.aligned.row.m16n16k16.shared.f16 	{%r211, %r212, %r213, %r214, %r215, %r216, %r217, %r218}, [%r209], %r98;
	wmma.load.b.sync.aligned.row.m16n16k16.shared.f16 	{%r219, %r220, %r221, %r222, %r223, %r224, %r225, %r226}, [%r210], %r96;
	wmma.mma.sync.aligned.row.row.m16n16k16.f32.f32 {%f77, %f78, %f79, %f80, %f81, %f82, %f83, %f84}, {%r211, %r212, %r213, %r214, %r215, %r216, %r217, %r218}, {%r219, %r220, %r221, %r222, %r223, %r224, %r225, %r226}, {%f69, %f70, %f71, %f72, %f73, %f74, %f75, %f76};
	add.s32 	%r227, %r360, 64;
	shl.b32 	%r228, %r96, 6;
	add.s32 	%r229, %r361, %r228;
	wmma.load.a.sync.aligned.row.m16n16k16.shared.f16 	{%r230, %r231, %r232, %r233, %r234, %r235, %r236, %r237}, [%r227], %r98;
	wmma.load.b.sync.aligned.row.m16n16k16.shared.f16 	{%r238, %r239, %r240, %r241, %r242, %r243, %r244, %r245}, [%r229], %r96;
	wmma.mma.sync.aligned.row.row.m16n16k16.f32.f32 {%f85, %f86, %f87, %f88, %f89, %f90, %f91, %f92}, {%r230, %r231, %r232, %r233, %r234, %r235, %r236, %r237}, {%r238, %r239, %r240, %r241, %r242, %r243, %r244, %r245}, {%f77, %f78, %f79, %f80, %f81, %f82, %f83, %f84};
	add.s32 	%r246, %r360, 96;
	mad.lo.s32 	%r247, %r96, 96, %r361;
	wmma.load.a.sync.aligned.row.m16n16k16.shared.f16 	{%r248, %r249, %r250, %r251, %r252, %r253, %r254, %r255}, [%r246], %r98;
	wmma.load.b.sync.aligned.row.m16n16k16.shared.f16 	{%r256, %r257, %r258, %r259, %r260, %r261, %r262, %r263}, [%r247], %r96;
	wmma.mma.sync.aligned.row.row.m16n16k16.f32.f32 {%f133, %f134, %f135, %f136, %f137, %f138, %f139, %f140}, {%r248, %r249, %r250, %r251, %r252, %r253, %r254, %r255}, {%r256, %r257, %r258, %r259, %r260, %r261, %r262, %r263}, {%f85, %f86, %f87, %f88, %f89, %f90, %f91, %f92};
	add.s32 	%r362, %r362, 4;
	shl.b32 	%r264, %r96, 7;
	add.s32 	%r361, %r361, %r264;
	add.s32 	%r360, %r360, 128;
	setp.ne.s32 	%p39, %r362, 0;
	@%p39 bra 	$L__BB0_49;
	shl.b32 	%r265, %r92, 4;
	and.b32  	%r363, %r265, -64;
$L__BB0_51:
	setp.eq.s32 	%p40, %r54, 0;
	@%p40 bra 	$L__BB0_55;
	setp.eq.s32 	%p41, %r54, 1;
	mul.lo.s32 	%r266, %r98, %r58;
	shl.b32 	%r267, %r266, 4;
	add.s32 	%r268, %r363, %r267;
	shl.b32 	%r269, %r268, 1;
	add.s32 	%r71, %r15, %r269;
	mad.lo.s32 	%r270, %r363, %r96, %r59;
	shl.b32 	%r271, %r270, 1;
	mov.u32 	%r272, shared_buf;
	add.s32 	%r72, %r272, %r271;
	wmma.load.a.sync.aligned.row.m16n16k16.shared.f16 	{%r273, %r274, %r275, %r276, %r277, %r278, %r279, %r280}, [%r71], %r98;
	wmma.load.b.sync.aligned.row.m16n16k16.shared.f16 	{%r281, %r282, %r283, %r284, %r285, %r286, %r287, %r288}, [%r72], %r96;
	wmma.mma.sync.aligned.row.row.m16n16k16.f32.f32 {%f133, %f134, %f135, %f136, %f137, %f138, %f139, %f140}, {%r273, %r274, %r275, %r276, %r277, %r278, %r279, %r280}, {%r281, %r282, %r283, %r284, %r285, %r286, %r287, %r288}, {%f133, %f134, %f135, %f136, %f137, %f138, %f139, %f140};
	@%p41 bra 	$L__BB0_55;
	setp.eq.s32 	%p42, %r54, 2;
	add.s32 	%r289, %r71, 32;
	add.s32 	%r73, %r72, %r55;
	wmma.load.a.sync.aligned.row.m16n16k16.shared.f16 	{%r290, %r291, %r292, %r293, %r294, %r295, %r296, %r297}, [%r289], %r98;
	wmma.load.b.sync.aligned.row.m16n16k16.shared.f16 	{%r298, %r299, %r300, %r301, %r302, %r303, %r304, %r305}, [%r73], %r96;
	wmma.mma.sync.aligned.row.row.m16n16k16.f32.f32 {%f133, %f134, %f135, %f136, %f137, %f138, %f139, %f140}, {%r290, %r291, %r292, %r293, %r294, %r295, %r296, %r297}, {%r298, %r299, %r300, %r301, %r302, %r303, %r304, %r305}, {%f133, %f134, %f135, %f136, %f137, %f138, %f139, %f140};
	@%p42 bra 	$L__BB0_55;
	add.s32 	%r306, %r71, 64;
	add.s32 	%r307, %r73, %r55;
	wmma.load.a.sync.aligned.row.m16n16k16.shared.f16 	{%r308, %r309, %r310, %r311, %r312, %r313, %r314, %r315}, [%r306], %r98;
	wmma.load.b.sync.aligned.row.m16n16k16.shared.f16 	{%r316, %r317, %r318, %r319, %r320, %r321, %r322, %r323}, [%r307], %r96;
	wmma.mma.sync.aligned.row.row.m16n16k16.f32.f32 {%f133, %f134, %f135, %f136, %f137, %f138, %f139, %f140}, {%r308, %r309, %r310, %r311, %r312, %r313, %r314, %r315}, {%r316, %r317, %r318, %r319, %r320, %r321, %r322, %r323}, {%f133, %f134, %f135, %f136, %f137, %f138, %f139, %f140};
$L__BB0_55:
	mul.lo.s32 	%r324, %r96, %r58;
	shl.b32 	%r325, %r324, 4;
	add.s32 	%r326, %r59, %r325;
	shl.b32 	%r327, %r326, 2;
	add.s32 	%r328, %r50, %r327;
	wmma.store.d.sync.aligned.row.m16n16k16.shared.f32 	[%r328], {%f133, %f134, %f135, %f136, %f137, %f138, %f139, %f140}, %r96;
	mov.u32 	%r329, %ntid.y;
	add.s32 	%r359, %r359, %r329;
	setp.lt.s32 	%p43, %r359, %r51;
	@%p43 bra 	$L__BB0_47;
	bra.uni 	$L__BB0_57;
$L__BB0_56:
	div.s32 	%r173, %r364, %r91;
	mul.lo.s32 	%r174, %r173, %r91;
	sub.s32 	%r175, %r364, %r174;
	shl.b32 	%r176, %r175, 4;
	mad.lo.s32 	%r177, %r52, %r173, %r176;
	shl.b32 	%r178, %r177, 2;
	add.s32 	%r179, %r50, %r178;
	mov.f32 	%f65, 0f00000000;
	wmma.store.d.sync.aligned.row.m16n16k16.shared.f32 	[%r179], {%f65, %f65, %f65, %f65, %f65, %f65, %f65, %f65}, %r96;
	add.s32 	%r364, %r364, %r53;
	setp.lt.s32 	%p37, %r364, %r51;
	@%p37 bra 	$L__BB0_56;
$L__BB0_57:
	setp.ge.s32 	%p44, %r365, %r94;
	bar.sync 	0;
	@%p44 bra 	$L__BB0_73;
	mul.lo.s32 	%r330, %r94, %r8;
	shl.b32 	%r77, %r6, 1;
	mov.u32 	%r331, %ntid.y;
	shl.b32 	%r78, %r331, 1;
	mul.lo.s32 	%r332, %r330, %r101;
	cvt.s64.s32 	%rd10, %r332;
	mul.lo.s32 	%r333, %r330, %r102;
	cvt.s64.s32 	%rd11, %r333;
$L__BB0_59:
	setp.lt.s32 	%p45, %r106, 1;
	@%p45 bra 	$L__BB0_72;
	setp.ge.s32 	%p46, %r77, %r101;
	@%p46 bra 	$L__BB0_66;
	mov.u32 	%r366, %r77;
$L__BB0_62:
	setp.ge.s32 	%p47, %r366, %r101;
	@%p47 bra 	$L__BB0_65;
	add.s32 	%r334, %r103, %r366;
	mad.lo.s32 	%r335, %r334, %r97, %r365;
	shl.b32 	%r336, %r335, 4;
	add.s32 	%r82, %r50, %r336;
	ld.shared.v4.f32 	{%f93, %f94, %f95, %f96}, [%r82];
	// begin inline asm
	{  cvt.rn.f16.f32 %rs34, %f93;}

	// end inline asm
	// begin inline asm
	{  cvt.rn.f16.f32 %rs35, %f94;}

	// end inline asm
	// begin inline asm
	{  cvt.rn.f16.f32 %rs36, %f95;}

	// end inline asm
	// begin inline asm
	{  cvt.rn.f16.f32 %rs37, %f96;}

	// end inline asm
	mad.lo.s32 	%r83, %r366, %r94, %r365;
	cvt.s64.s32 	%rd50, %r83;
	add.s64 	%rd51, %rd50, %rd10;
	cvta.to.global.u64 	%rd12, %rd17;
	shl.b64 	%rd52, %rd51, 3;
	add.s64 	%rd53, %rd12, %rd52;
	st.global.v4.u16 	[%rd53], {%rs34, %rs35, %rs36, %rs37};
	add.s32 	%r337, %r366, 1;
	setp.ge.s32 	%p48, %r337, %r101;
	@%p48 bra 	$L__BB0_65;
	shl.b32 	%r338, %r97, 4;
	add.s32 	%r339, %r82, %r338;
	ld.shared.v4.f32 	{%f97, %f98, %f99, %f100}, [%r339];
	// begin inline asm
	{  cvt.rn.f16.f32 %rs38, %f97;}

	// end inline asm
	// begin inline asm
	{  cvt.rn.f16.f32 %rs39, %f98;}

	// end inline asm
	// begin inline asm
	{  cvt.rn.f16.f32 %rs40, %f99;}

	// end inline asm
	// begin inline asm
	{  cvt.rn.f16.f32 %rs41, %f100;}

	// end inline asm
	add.s32 	%r340, %r83, %r94;
	cvt.s64.s32 	%rd54, %r340;
	add.s64 	%rd55, %rd54, %rd10;
	shl.b64 	%rd56, %rd55, 3;
	add.s64 	%rd57, %rd12, %rd56;
	st.global.v4.u16 	[%rd57], {%rs38, %rs39, %rs40, %rs41};
$L__BB0_65:
	add.s32 	%r366, %r366, %r78;
	setp.lt.s32 	%p49, %r366, %r101;
	@%p49 bra 	$L__BB0_62;
$L__BB0_66:
	setp.ge.s32 	%p50, %r77, %r102;
	setp.eq.s32 	%p51, %r106, 1;
	or.pred  	%p52, %p51, %p50;
	@%p52 bra 	$L__BB0_72;
	mov.u32 	%r367, %r77;
$L__BB0_68:
	setp.ge.s32 	%p53, %r367, %r102;
	@%p53 bra 	$L__BB0_71;
	add.s32 	%r342, %r104, %r367;
	mad.lo.s32 	%r343, %r342, %r97, %r365;
	shl.b32 	%r344, %r343, 4;
	add.s32 	%r86, %r50, %r344;
	ld.shared.v4.f32 	{%f101, %f102, %f103, %f104}, [%r86];
	// begin inline asm
	{  cvt.rn.f16.f32 %rs42, %f101;}

	// end inline asm
	// begin inline asm
	{  cvt.rn.f16.f32 %rs43, %f102;}

	// end inline asm
	// begin inline asm
	{  cvt.rn.f16.f32 %rs44, %f103;}

	// end inline asm
	// begin inline asm
	{  cvt.rn.f16.f32 %rs45, %f104;}

	// end inline asm
	mad.lo.s32 	%r87, %r367, %r94, %r365;
	cvt.s64.s32 	%rd58, %r87;
	add.s64 	%rd59, %rd58, %rd11;
	cvta.to.global.u64 	%rd13, %rd18;
	shl.b64 	%rd60, %rd59, 3;
	add.s64 	%rd61, %rd13, %rd60;
	st.global.v4.u16 	[%rd61], {%rs42, %rs43, %rs44, %rs45};
	add.s32 	%r345, %r367, 1;
	setp.ge.s32 	%p54, %r345, %r102;
	@%p54 bra 	$L__BB0_71;
	shl.b32 	%r346, %r97, 4;
	add.s32 	%r347, %r86, %r346;
	ld.shared.v4.f32 	{%f105, %f106, %f107, %f108}, [%r347];
	// begin inline asm
	{  cvt.rn.f16.f32 %rs46, %f105;}

	// end inline asm
	// begin inline asm
	{  cvt.rn.f16.f32 %rs47, %f106;}

	// end inline asm
	// begin inline asm
	{  cvt.rn.f16.f32 %rs48, %f107;}

	// end inline asm
	// begin inline asm
	{  cvt.rn.f16.f32 %rs49, %f108;}

	// end inline asm
	add.s32 	%r348, %r87, %r94;
	cvt.s64.s32 	%rd62, %r348;
	add.s64 	%rd63, %rd62, %rd11;
	shl.b64 	%rd64, %rd63, 3;
	add.s64 	%rd65, %rd13, %rd64;
	st.global.v4.u16 	[%rd65], {%rs46, %rs47, %rs48, %rs49};
$L__BB0_71:
	add.s32 	%r367, %r367, %r78;
	setp.lt.s32 	%p55, %r367, %r102;
	@%p55 bra 	$L__BB0_68;
$L__BB0_72:
	add.s32 	%r365, %r365, %r10;
	setp.lt.s32 	%p56, %r365, %r94;
	@%p56 bra 	$L__BB0_59;
$L__BB0_73:
	ret;

}


// ===== COMPILED SASS (sm_100) =====

	.target	sm_100

	.elftype	@"ET_EXEC"


//--------------------- .note.nv.tkinfo           --------------------------
	.section	.note.nv.tkinfo,"",@"SHT_NOTE"
	.sectionflags	@"SHF_NOTE_NV_TKINFO"
	.tkinfo
        /*0018*/ 	.word	0x00000002
        /*0030*/ 	.string	""
        /*0030*/ 	.string	"ptxas"
        /*0030*/ 	.string	"Cuda compilation tools, release 13.0, V13.0.88"
        /*0030*/ 	.string	"Build cuda_13.0.r13.0/compiler.36424714_0"
        /*0030*/ 	.string	"-arch sm_100 -m 64 "



//--------------------- .note.nv.cuinfo           --------------------------
	.section	.note.nv.cuinfo,"",@"SHT_NOTE"
	.sectionflags	@"SHF_NOTE_NV_CUINFO"
        /*0018*/ 	.short	0x0002
        /*001a*/ 	.short	0x0064
        /*001c*/ 	.short	0x0082
	.zero		2


//--------------------- .nv.info                  --------------------------
	.section	.nv.info,"",@"SHT_CUDA_INFO"
	.align	4


	//----- nvinfo : EIATTR_REGCOUNT
	.align		4
        /*0000*/ 	.byte	0x04, 0x2f
        /*0002*/ 	.short	(.L_1 - .L_0)
	.align		4
.L_0:
        /*0004*/ 	.word	index@(_Z39DotFeatureInteractionBackwardTensorCoreI6__halffLi2ELi4ELi16ELi16EEviiiliiiiiiii11DotBwdParamIT_XT1_EE)
        /*0008*/ 	.word	0x00000020


	//----- nvinfo : EIATTR_FRAME_SIZE
	.align		4
.L_1:
        /*000c*/ 	.byte	0x04, 0x11
        /*000e*/ 	.short	(.L_3 - .L_2)
	.align		4
.L_2:
        /*0010*/ 	.word	index@(_Z39DotFeatureInteractionBackwardTensorCoreI6__halffLi2ELi4ELi16ELi16EEviiiliiiiiiii11DotBwdParamIT_XT1_EE)
        /*0014*/ 	.word	0x00000000


	//----- nvinfo : EIATTR_MIN_STACK_SIZE
	.align		4
.L_3:
        /*0018*/ 	.byte	0x04, 0x12
        /*001a*/ 	.short	(.L_5 - .L_4)
	.align		4
.L_4:
        /*001c*/ 	.word	index@(_Z39DotFeatureInteractionBackwardTensorCoreI6__halffLi2ELi4ELi16ELi16EEviiiliiiiiiii11DotBwdParamIT_XT1_EE)
        /*0020*/ 	.word	0x00000000
.L_5:


//--------------------- .nv.compat                --------------------------
	.section	.nv.compat,"",@"SHT_CUDA_COMPAT_INFO"
	.align	4
        /*0000*/ 	.byte	0x02, 0x09, 0x00, 0x00, 0x02, 0x02, 0x01, 0x00, 0x02, 0x05, 0x05, 0x00, 0x03, 0x07, 0x01, 0x01
        /*0010*/ 	.byte	0x02, 0x03, 0x00, 0x00, 0x02, 0x06, 0x01, 0x00, 0x04, 0x0b, 0x08, 0x00, 0x09, 0x00, 0x00, 0x00
        /*0020*/ 	.byte	0x00, 0x00, 0x00, 0x00


//--------------------- .nv.info._Z39DotFeatureInteractionBackwardTensorCoreI6__halffLi2ELi4ELi16ELi16EEviiiliiiiiiii11DotBwdParamIT_XT1_EE --------------------------
	.section	.nv.info._Z39DotFeatureInteractionBackwardTensorCoreI6__halffLi2ELi4ELi16ELi16EEviiiliiiiiiii11DotBwdParamIT_XT1_EE,"",@"SHT_CUDA_INFO"
	.sectionflags	@""
	.align	4


	//----- nvinfo : EIATTR_CUDA_API_VERSION
	.align		4
        /*0000*/ 	.byte	0x04, 0x37
        /*0002*/ 	.short	(.L_7 - .L_6)
.L_6:
        /*0004*/ 	.word	0x00000082


	//----- nvinfo : EIATTR_KPARAM_INFO
	.align		4
.L_7:
        /*0008*/ 	.byte	0x04, 0x17
        /*000a*/ 	.short	(.L_9 - .L_8)
.L_8:
        /*000c*/ 	.word	0x00000000
        /*0010*/ 	.short	0x000c
        /*0012*/ 	.short	0x0038
        /*0014*/ 	.byte	0x00, 0xf0, 0x41, 0x01


	//----- nvinfo : EIATTR_KPARAM_INFO
	.align		4
.L_9:
        /*0018*/ 	.byte	0x04, 0x17
        /*001a*/ 	.short	(.L_11 - .L_10)
.L_10:
        /*001c*/ 	.word	0x00000000
        /*0020*/ 	.short	0x000b
        /*0022*/ 	.short	0x0034
        /*0024*/ 	.byte	0x00, 0xf0, 0x11, 0x00


	//----- nvinfo : EIATTR_KPARAM_INFO
	.align		4
.L_11:
        /*0028*/ 	.byte	0x04, 0x17
        /*002a*/ 	.short	(.L_13 - .L_12)
.L_12:
        /*002c*/ 	.word	0x00000000
        /*0030*/ 	.short	0x000a
        /*0032*/ 	.short	0x0030
        /*0034*/ 	.byte	0x00, 0xf0, 0x11, 0x00


	//----- nvinfo : EIATTR_KPARAM_INFO
	.align		4
.L_13:
        /*0038*/ 	.byte	0x04, 0x17
        /*003a*/ 	.short	(.L_15 - .L_14)
.L_14:
        /*003c*/ 	.word	0x00000000
        /*0040*/ 	.short	0x0009
        /*0042*/ 	.short	0x002c
        /*0044*/ 	.byte	0x00, 0xf0, 0x11, 0x00


	//----- nvinfo : EIATTR_KPARAM_INFO
	.align		4
.L_15:
        /*0048*/ 	.byte	0x04, 0x17
        /*004a*/ 	.short	(.L_17 - .L_16)
.L_16:
        /*004c*/ 	.word	0x00000000
        /*0050*/ 	.short	0x0008
        /*0052*/ 	.short	0x0028
        /*0054*/ 	.byte	0x00, 0xf0, 0x11, 0x00


	//----- nvinfo : EIATTR_KPARAM_INFO
	.align		4
.L_17:
        /*0058*/ 	.byte	0x04, 0x17
        /*005a*/ 	.short	(.L_19 - .L_18)
.L_18:
        /*005c*/ 	.word	0x00000000
        /*0060*/ 	.short	0x0007
        /*0062*/ 	.short	0x0024
        /*0064*/ 	.byte	0x00, 0xf0, 0x11, 0x00


	//----- nvinfo : EIATTR_KPARAM_INFO
	.align		4
.L_19:
        /*0068*/ 	.byte	0x04, 0x17
        /*006a*/ 	.short	(.L_21 - .L_20)
.L_20:
        /*006c*/ 	.word	0x00000000
        /*0070*/ 	.short	0x0006
        /*0072*/ 	.short	0x0020
        /*0074*/ 	.byte	0x00, 0xf0, 0x11, 0x00


	//----- nvinfo : EIATTR_KPARAM_INFO
	.align		4
.L_21:
        /*0078*/ 	.byte	0x04, 0x17
        /*007a*/ 	.short	(.L_23 - .L_22)
.L_22:
        /*007c*/ 	.word	0x00000000
        /*0080*/ 	.short	0x0005
        /*0082*/ 	.short	0x001c
        /*0084*/ 	.byte	0x00, 0xf0, 0x11, 0x00


	//----- nvinfo : EIATTR_KPARAM_INFO
	.align		4
.L_23:
        /*0088*/ 	.byte	0x04, 0x17
        /*008a*/ 	.short	(.L_25 - .L_24)
.L_24:
        /*008c*/ 	.word	0x00000000
        /*0090*/ 	.short	0x0004
        /*0092*/ 	.short	0x0018
        /*0094*/ 	.byte	0x00, 0xf0, 0x11, 0x00


	//----- nvinfo : EIATTR_KPARAM_INFO
	.align		4
.L_25:
        /*0098*/ 	.byte	0x04, 0x17
        /*009a*/ 	.short	(.L_27 - .L_26)
.L_26:
        /*009c*/ 	.word	0x00000000
        /*00a0*/ 	.short	0x0003
        /*00a2*/ 	.short	0x0010
        /*00a4*/ 	.byte	0x00, 0xf0, 0x21, 0x00


	//----- nvinfo : EIATTR_KPARAM_INFO
	.align		4
.L_27:
        /*00a8*/ 	.byte	0x04, 0x17
        /*00aa*/ 	.short	(.L_29 - .L_28)
.L_28:
        /*00ac*/ 	.word	0x00000000
        /*00b0*/ 	.short	0x0002
        /*00b2*/ 	.short	0x0008
        /*00b4*/ 	.byte	0x00, 0xf0, 0x11, 0x00


	//----- nvinfo : EIATTR_KPARAM_INFO
	.align		4
.L_29:
        /*00b8*/ 	.byte	0x04, 0x17
        /*00ba*/ 	.short	(.L_31 - .L_30)
.L_30:
        /*00bc*/ 	.word	0x00000000
        /*00c0*/ 	.short	0x0001
        /*00c2*/ 	.short	0x0004
        /*00c4*/ 	.byte	0x00, 0xf0, 0x11, 0x00


	//----- nvinfo : EIATTR_KPARAM_INFO
	.align		4
.L_31:
        /*00c8*/ 	.byte	0x04, 0x17
        /*00ca*/ 	.short	(.L_33 - .L_32)
.L_32:
        /*00cc*/ 	.word	0x00000000
        /*00d0*/ 	.short	0x0000
        /*00d2*/ 	.short	0x0000
        /*00d4*/ 	.byte	0x00, 0xf0, 0x11, 0x00


	//----- nvinfo : EIATTR_SPARSE_MMA_MASK
	.align		4
.L_33:
        /*00d8*/ 	.byte	0x03, 0x50
        /*00da*/ 	.short	0x0000


	//----- nvinfo : EIATTR_WMMA_USED
	.align		4
        /*00dc*/ 	.byte	0x01, 0x2b
	.zero		2


	//----- nvinfo : EIATTR_MAXREG_COUNT
	.align		4
        /*00e0*/ 	.byte	0x03, 0x1b
        /*00e2*/ 	.short	0x00ff


	//----- nvinfo : EIATTR_NUM_BARRIERS
	.align		4
        /*00e4*/ 	.byte	0x02, 0x4c
        /*00e6*/ 	.byte	0x01
	.zero		1


	//----- nvinfo : EIATTR_MERCURY_ISA_VERSION
	.align		4
        /*00e8*/ 	.byte	0x03, 0x5f
        /*00ea*/ 	.short	0x0101


	//----- nvinfo : EIATTR_VRC_CTA_INIT_COUNT
	.align		4
        /*00ec*/ 	.byte	0x02, 0x4a
	.zero		1
	.zero		1


	//----- nvinfo : EIATTR_EXIT_INSTR_OFFSETS
	.align		4
        /*00f0*/ 	.byte	0x04, 0x1c
        /*00f2*/ 	.short	(.L_35 - .L_34)


	//   ....[0]....
.L_34:
        /*00f4*/ 	.word	0x00001fe0


	//   ....[1]....
        /*00f8*/ 	.word	0x00002680


	//----- nvinfo : EIATTR_CRS_STACK_SIZE
	.align		4
.L_35:
        /*00fc*/ 	.byte	0x04, 0x1e
        /*00fe*/ 	.short	(.L_37 - .L_36)
.L_36:
        /*0100*/ 	.word	0x00000000


	//----- nvinfo : EIATTR_CBANK_PARAM_SIZE
	.align		4
.L_37:
        /*0104*/ 	.byte	0x03, 0x19
        /*0106*/ 	.short	0x0088


	//----- nvinfo : EIATTR_PARAM_CBANK
	.align		4
        /*0108*/ 	.byte	0x04, 0x0a
        /*010a*/ 	.short	(.L_39 - .L_38)
	.align		4
.L_38:
        /*010c*/ 	.word	index@(.nv.constant0._Z39DotFeatureInteractionBackwardTensorCoreI6__halffLi2ELi4ELi16ELi16EEviiiliiiiiiii11DotBwdParamIT_XT1_EE)
        /*0110*/ 	.short	0x0380
        /*0112*/ 	.short	0x0088


	//----- nvinfo : EIATTR_SW_WAR
	.align		4
.L_39:
        /*0114*/ 	.byte	0x04, 0x36
        /*0116*/ 	.short	(.L_41 - .L_40)
.L_40:
        /*0118*/ 	.word	0x00000008
.L_41:


//--------------------- .nv.callgraph             --------------------------
	.section	.nv.callgraph,"",@"SHT_CUDA_CALLGRAPH"
	.align	4
	.sectionentsize	8
	.align		4
        /*0000*/ 	.word	0x00000000
	.align		4
        /*0004*/ 	.word	0xffffffff
	.align		4
        /*0008*/ 	.word	0x00000000
	.align		4
        /*000c*/ 	.word	0xfffffffe
	.align		4
        /*0010*/ 	.word	0x00000000
	.align		4
        /*0014*/ 	.word	0xfffffffd
	.align		4
        /*0018*/ 	.word	0x00000000
	.align		4
        /*001c*/ 	.word	0xfffffffc


//--------------------- .text._Z39DotFeatureInteractionBackwardTensorCoreI6__halffLi2ELi4ELi16ELi16EEviiiliiiiiiii11DotBwdParamIT_XT1_EE --------------------------
	.section	.text._Z39DotFeatureInteractionBackwardTensorCoreI6__halffLi2ELi4ELi16ELi16EEviiiliiiiiiii11DotBwdParamIT_XT1_EE,"ax",@progbits
	.align	128
        .global         _Z39DotFeatureInteractionBackwardTensorCoreI6__halffLi2ELi4ELi16ELi16EEviiiliiiiiiii11DotBwdParamIT_XT1_EE
        .type           _Z39DotFeatureInteractionBackwardTensorCoreI6__halffLi2ELi4ELi16ELi16EEviiiliiiiiiii11DotBwdParamIT_XT1_EE,@function
        .size           _Z39DotFeatureInteractionBackwardTensorCoreI6__halffLi2ELi4ELi16ELi16EEviiiliiiiiiii11DotBwdParamIT_XT1_EE,(.L_x_56 - _Z39DotFeatureInteractionBackwardTensorCoreI6__halffLi2ELi4ELi16ELi16EEviiiliiiiiiii11DotBwdParamIT_XT1_EE)
        .other          _Z39DotFeatureInteractionBackwardTensorCoreI6__halffLi2ELi4ELi16ELi16EEviiiliiiiiiii11DotBwdParamIT_XT1_EE,@"STO_CUDA_ENTRY STV_DEFAULT"
_Z39DotFeatureInteractionBackwardTensorCoreI6__halffLi2ELi4ELi16ELi16EEviiiliiiiiiii11DotBwdParamIT_XT1_EE:
.text._Z39DotFeatureInteractionBackwardTensorCoreI6__halffLi2ELi4ELi16ELi16EEviiiliiiiiiii11DotBwdParamIT_XT1_EE:
[----:B------:R-:W-:Y:S01]  /*0000*/  LDC R1, c[0x0][0x37c] ;  /* 0x0000df00ff017b82 */ /* 0x000fe20000000800 */
[----:B------:R-:W0:Y:S07]  /*0010*/  S2R R3, SR_TID.Y ;  /* 0x0000000000037919 */ /* 0x000e2e0000002200 */
[----:B------:R-:W1:Y:S01]  /*0020*/  LDC R15, c[0x0][0x3e8] ;  /* 0x0000fa00ff0f7b82 */ /* 0x000e620000000800 */
[----:B------:R-:W0:Y:S01]  /*0030*/  LDCU UR12, c[0x0][0x360] ;  /* 0x00006c00ff0c77ac */ /* 0x000e220008000800 */
[----:B------:R-:W-:Y:S01]  /*0040*/  BSSY.RECONVERGENT B0, `(.L_x_0) ;  /* 0x000001f000007945 */ /* 0x000fe20003800200 */
[----:B------:R-:W0:Y:S01]  /*0050*/  S2R R20, SR_TID.X ;  /* 0x0000000000147919 */ /* 0x000e220000002100 */
[----:B------:R-:W2:Y:S04]  /*0060*/  LDCU UR4, c[0x0][0x3a8] ;  /* 0x00007500ff0477ac */ /* 0x000ea80008000800 */
[----:B------:R-:W3:Y:S01]  /*0070*/  S2UR UR9, SR_CTAID.X ;  /* 0x00000000000979c3 */ /* 0x000ee20000002500 */
[----:B------:R-:W2:Y:S01]  /*0080*/  LDCU UR7, c[0x0][0x398] ;  /* 0x00007300ff0777ac */ /* 0x000ea20008000800 */
[----:B------:R-:W4:Y:S06]  /*0090*/  LDCU.64 UR10, c[0x0][0x358] ;  /* 0x00006b00ff0a77ac */ /* 0x000f2c0008000a00 */
[----:B------:R-:W3:Y:S08]  /*00a0*/  LDC R7, c[0x0][0x3a4] ;  /* 0x0000e900ff077b82 */ /* 0x000ef00000000800 */
[----:B------:R-:W5:Y:S01]  /*00b0*/  LDC.64 R4, c[0x0][0x3b8] ;  /* 0x0000ee00ff047b82 */ /* 0x000f620000000a00 */
[----:B--2---:R-:W-:Y:S01]  /*00c0*/  UIMAD UR4, UR4, UR7, URZ ;  /* 0x00000007040472a4 */ /* 0x004fe2000f8e02ff */
[----:B0-----:R-:W-:-:S05]  /*00d0*/  IMAD R0, R3, UR12, R20 ;  /* 0x0000000c03007c24 */ /* 0x001fca000f8e0214 */
[----:B-1----:R-:W-:Y:S01]  /*00e0*/  ISETP.GE.AND P0, PT, R0, R15, PT ;  /* 0x0000000f0000720c */ /* 0x002fe20003f06270 */
[----:B---3--:R-:W-:-:S04]  /*00f0*/  IMAD R7, R7, UR9, RZ ;  /* 0x0000000907077c24 */ /* 0x008fc8000f8e02ff */
[----:B-----5:R-:W-:-:S08]  /*0100*/  IMAD.WIDE R4, R7, 0x2, R4 ;  /* 0x0000000207047825 */ /* 0x020fd000078e0204 */
[----:B----4-:R-:W-:Y:S05]  /*0110*/  @P0 BRA `(.L_x_1) ;  /* 0x0000000000440947 */ /* 0x010fea0003800000 */
[----:B------:R-:W0:Y:S01]  /*0120*/  LDC.64 R6, c[0x0][0x3e0] ;  /* 0x0000f800ff067b82 */ /* 0x000e220000000a00 */
[----:B------:R-:W1:Y:S01]  /*0130*/  LDCU.64 UR14, c[0x0][0x3e0] ;  /* 0x00007c00ff0e77ac */ /* 0x000e620008000a00 */
[----:B------:R-:W-:-:S06]  /*0140*/  IMAD R9, R15, UR9, RZ ;  /* 0x000000090f097c24 */ /* 0x000fcc000f8e02ff */
[----:B------:R-:W2:Y:S01]  /*0150*/  LDC R13, c[0x0][0x364] ;  /* 0x0000d900ff0d7b82 */ /* 0x000ea20000000800 */
[----:B-1----:R-:W-:-:S04]  /*0160*/  ISETP.NE.U32.AND P0, PT, RZ, UR14, PT ;  /* 0x0000000eff007c0c */ /* 0x002fc8000bf05070 */
[----:B------:R-:W-:Y:S01]  /*0170*/  ISETP.NE.AND.EX P0, PT, RZ, UR15, PT, P0 ;  /* 0x0000000fff007c0c */ /* 0x000fe2000bf05300 */
[----:B0-----:R-:W-:-:S03]  /*0180*/  IMAD.WIDE R6, R9, 0x2, R6 ;  /* 0x0000000209067825 */ /* 0x001fc600078e0206 */
[----:B------:R-:W-:Y:S02]  /*0190*/  SEL R10, R6, RZ, P0 ;  /* 0x000000ff060a7207 */ /* 0x000fe40000000000 */
[----:B------:R-:W-:Y:S01]  /*01a0*/  SEL R11, R7, RZ, P0 ;  /* 0x000000ff070b7207 */ /* 0x000fe20000000000 */
[----:B--2---:R-:W-:-:S07]  /*01b0*/  IMAD R13, R13, UR12, RZ ;  /* 0x0000000c0d0d7c24 */ /* 0x004fce000f8e02ff */
.L_x_2:
[----:B0-----:R-:W-:-:S06]  /*01c0*/  IMAD.WIDE R8, R0, 0x2, R4 ;  /* 0x0000000200087825 */ /* 0x001fcc00078e0204 */
[----:B------:R-:W2:Y:S01]  /*01d0*/  LDG.E.U16 R9, desc[UR10][R8.64] ;  /* 0x0000000a08097981 */ /* 0x000ea2000c1e1500 */
[----:B------:R-:W-:-:S04]  /*01e0*/  IMAD.WIDE R6, R0, 0x2, R10 ;  /* 0x0000000200067825 */ /* 0x000fc800078e020a */
[----:B------:R-:W-:-:S05]  /*01f0*/  IMAD.IADD R0, R13, 0x1, R0 ;  /* 0x000000010d007824 */ /* 0x000fca00078e0200 */
[----:B------:R-:W-:Y:S01]  /*0200*/  ISETP.GE.AND P0, PT, R0, R15, PT ;  /* 0x0000000f0000720c */ /* 0x000fe20003f06270 */
[----:B--2---:R0:W-:-:S12]  /*0210*/  STG.E.U16 desc[UR10][R6.64], R9 ;  /* 0x0000000906007986 */ /* 0x0041d8000c10150a */
[----:B------:R-:W-:Y:S05]  /*0220*/  @!P0 BRA `(.L_x_2) ;  /* 0xfffffffc00e48947 */ /* 0x000fea000383ffff */
.L_x_1:
[----:B------:R-:W-:Y:S05]  /*0230*/  BSYNC.RECONVERGENT B0 ;  /* 0x0000000000007941 */ /* 0x000fea0003800200 */
.L_x_0:
[----:B------:R-:W1:Y:S01]  /*0240*/  S2UR UR6, SR_CgaCtaId ;  /* 0x00000000000679c3 */ /* 0x000e620000008800 */
[----:B------:R-:W-:Y:S01]  /*0250*/  ISETP.GE.AND P0, PT, R3, UR7, PT ;  /* 0x0000000703007c0c */ /* 0x000fe2000bf06270 */
[----:B------:R-:W-:Y:S01]  /*0260*/  UMOV UR5, 0x400 ;  /* 0x0000040000057882 */ /* 0x000fe20000000000 */
[----:B------:R-:W2:Y:S01]  /*0270*/  LDCU UR14, c[0x0][0x398] ;  /* 0x00007300ff0e77ac */ /* 0x000ea20008000800 */
[----:B------:R-:W-:Y:S01]  /*0280*/  BSSY.RECONVERGENT B0, `(.L_x_3) ;  /* 0x0000042000007945 */ /* 0x000fe20003800200 */
[----:B------:R-:W-:Y:S01]  /*0290*/  IMAD.WIDE R4, R15, 0x2, R4 ;  /* 0x000000020f047825 */ /* 0x000fe200078e0204 */
[----:B------:R-:W3:Y:S01]  /*02a0*/  LDCU UR13, c[0x0][0x3b0] ;  /* 0x00007600ff0d77ac */ /* 0x000ee20008000800 */
[----:B------:R-:W4:Y:S01]  /*02b0*/  LDCU UR8, c[0x0][0x3fc] ;  /* 0x00007f80ff0877ac */ /* 0x000f220008000800 */
[----:B-1----:R-:W-:-:S04]  /*02c0*/  ULEA UR5, UR6, UR5, 0x18 ;  /* 0x0000000506057291 */ /* 0x002fc8000f8ec0ff */
[----:B------:R-:W-:Y:S02]  /*02d0*/  ULEA UR4, UR4, UR5, 0x1 ;  /* 0x0000000504047291 */ /* 0x000fe4000f8e08ff */
[----:B--234-:R-:W-:Y:S10]  /*02e0*/  @P0 BRA `(.L_x_4) ;  /* 0x0000000000ec0947 */ /* 0x01cff40003800000 */
[----:B------:R-:W1:Y:S01]  /*02f0*/  LDC R2, c[0x0][0x3b4] ;  /* 0x0000ed00ff027b82 */ /* 0x000e620000000800 */
[----:B0-----:R-:W-:-:S07]  /*0300*/  IMAD.MOV.U32 R9, RZ, RZ, R3 ;  /* 0x000000ffff097224 */ /* 0x001fce00078e0003 */
[----:B------:R-:W0:Y:S01]  /*0310*/  LDC R0, c[0x0][0x364] ;  /* 0x0000d900ff007b82 */ /* 0x000e220000000800 */
[----:B-1----:R-:W-:-:S07]  /*0320*/  LEA R2, R2, 0xffffffff, 0x1 ;  /* 0xffffffff02027811 */ /* 0x002fce00078e08ff */
.L_x_12:
[----:B-1----:R-:W1:Y:S01]  /*0330*/  LDCU UR6, c[0x0][0x398] ;  /* 0x00007300ff0677ac */ /* 0x002e620008000800 */
[----:B------:R-:W-:Y:S01]  /*0340*/  BSSY.RECONVERGENT B1, `(.L_x_5) ;  /* 0x0000032000017945 */ /* 0x000fe20003800200 */
[----:B-1----:R-:W-:-:S05]  /*0350*/  IMAD.U32 R15, RZ, RZ, UR6 ;  /* 0x00000006ff0f7e24 */ /* 0x002fca000f8e00ff */
[----:B------:R-:W-:-:S13]  /*0360*/  ISETP.GE.U32.AND P0, PT, R20, R15, PT ;  /* 0x0000000f1400720c */ /* 0x000fda0003f06070 */
[----:B------:R-:W-:Y:S05]  /*0370*/  @P0 BRA `(.L_x_6) ;  /* 0x0000000000b80947 */ /* 0x000fea0003800000 */
[----:B------:R-:W1:Y:S01]  /*0380*/  LDC R14, c[0x0][0x3b4] ;  /* 0x0000ed00ff0e7b82 */ /* 0x000e620000000800 */
[--C-:B------:R-:W-:Y:S02]  /*0390*/  IMAD R6, R9, R9, R9.reuse ;  /* 0x0000000909067224 */ /* 0x100fe400078e0209 */
[----:B------:R-:W-:-:S03]  /*03a0*/  IMAD.IADD R8, R2, 0x1, R9 ;  /* 0x0000000102087824 */ /* 0x000fc600078e0209 */
[----:B------:R-:W-:Y:S01]  /*03b0*/  LEA.HI R6, R6, R6, RZ, 0x1 ;  /* 0x0000000606067211 */ /* 0x000fe200078f08ff */
[----:B------:R-:W-:-:S03]  /*03c0*/  IMAD R8, R8, R9, RZ ;  /* 0x0000000908087224 */ /* 0x000fc600078e02ff */
[----:B------:R-:W-:Y:S02]  /*03d0*/  LEA.HI.SX32 R7, R6, R9, 0x1f ;  /* 0x0000000906077211 */ /* 0x000fe400078ffaff */
[----:B------:R-:W-:Y:S01]  /*03e0*/  LEA.HI R11, R8, R8, RZ, 0x1 ;  /* 0x00000008080b7211 */ /* 0x000fe200078f08ff */
[----:B------:R-:W-:Y:S02]  /*03f0*/  IMAD.MOV.U32 R8, RZ, RZ, R20 ;  /* 0x000000ffff087224 */ /* 0x000fe400078e0014 */
[----:B------:R-:W-:Y:S01]  /*0400*/  IMAD.WIDE R6, R7, 0x2, R4 ;  /* 0x0000000207067825 */ /* 0x000fe200078e0204 */
[----:B------:R-:W-:-:S07]  /*0410*/  SHF.R.S32.HI R11, RZ, 0x1, R11 ;  /* 0x00000001ff0b7819 */ /* 0x000fce000001140b */
.L_x_11:
[----:B------:R-:W-:Y:S01]  /*0420*/  VIMNMX R10, PT, PT, R8, R9, !PT ;  /* 0x00000009080a7248 */ /* 0x000fe20007fe0100 */
[----:B------:R-:W-:Y:S01]  /*0430*/  BSSY.RECONVERGENT B2, `(.L_x_7) ;  /* 0x000001b000027945 */ /* 0x000fe20003800200 */
[----:B------:R-:W-:Y:S02]  /*0440*/  PRMT R12, RZ, 0x7610, R12 ;  /* 0x00007610ff0c7816 */ /* 0x000fe4000000000c */
[----:B------:R-:W-:-:S13]  /*0450*/  ISETP.GE.AND P0, PT, R10, UR8, PT ;  /* 0x000000080a007c0c */ /* 0x000fda000bf06270 */
[----:B------:R-:W-:Y:S05]  /*0460*/  @P0 BRA `(.L_x_8) ;  /* 0x00000000005c0947 */ /* 0x000fea0003800000 */
[----:B------:R-:W-:-:S13]  /*0470*/  ISETP.GE.AND P0, PT, R8, R9, PT ;  /* 0x000000090800720c */ /* 0x000fda0003f06270 */
[----:B------:R-:W-:Y:S05]  /*0480*/  @P0 BRA `(.L_x_9) ;  /* 0x0000000000100947 */ /* 0x000fea0003800000 */
[----:B------:R-:W-:-:S04]  /*0490*/  IMAD.IADD R13, R11, 0x1, R8 ;  /* 0x000000010b0d7824 */ /* 0x000fc800078e0208 */
[----:B------:R-:W-:-:S06]  /*04a0*/  IMAD.WIDE R12, R13, 0x2, R4 ;  /* 0x000000020d0c7825 */ /* 0x000fcc00078e0204 */
[----:B------:R2:W5:Y:S01]  /*04b0*/  LDG.E.U16 R12, desc[UR10][R12.64] ;  /* 0x0000000a0c0c7981 */ /* 0x000562000c1e1500 */
[----:B------:R-:W-:Y:S05]  /*04c0*/  BRA `(.L_x_8) ;  /* 0x0000000000447947 */ /* 0x000fea0003800000 */
.L_x_9:
[----:B------:R-:W-:-:S13]  /*04d0*/  ISETP.GE.AND P0, PT, R9, R8, PT ;  /* 0x000000080900720c */ /* 0x000fda0003f06270 */
[----:B------:R-:W-:Y:S05]  /*04e0*/  @P0 BRA `(.L_x_10) ;  /* 0x00000000001c0947 */ /* 0x000fea0003800000 */
[----:B------:R-:W-:-:S04]  /*04f0*/  IMAD.IADD R13, R2, 0x1, R8 ;  /* 0x00000001020d7824 */ /* 0x000fc800078e0208 */
[----:B------:R-:W-:-:S05]  /*0500*/  IMAD R13, R13, R8, RZ ;  /* 0x000000080d0d7224 */ /* 0x000fca00078e02ff */
[----:B------:R-:W-:-:S04]  /*0510*/  LEA.HI R10, R13, R13, RZ, 0x1 ;  /* 0x0000000d0d0a7211 */ /* 0x000fc800078f08ff */
[----:B------:R-:W-:-:S05]  /*0520*/  LEA.HI.SX32 R13, R10, R9, 0x1f ;  /* 0x000000090a0d7211 */ /* 0x000fca00078ffaff */
[----:B------:R-:W-:-:S06]  /*0530*/  IMAD.WIDE R12, R13, 0x2, R4 ;  /* 0x000000020d0c7825 */ /* 0x000fcc00078e0204 */
[----:B------:R3:W5:Y:S01]  /*0540*/  LDG.E.U16 R12, desc[UR10][R12.64] ;  /* 0x0000000a0c0c7981 */ /* 0x000762000c1e1500 */
[----:B------:R-:W-:Y:S05]  /*0550*/  BRA `(.L_x_8) ;  /* 0x0000000000207947 */ /* 0x000fea0003800000 */
.L_x_10:
[----:B------:R-:W-:Y:S02]  /*0560*/  ISETP.NE.AND P0, PT, R9, R8, PT ;  /* 0x000000080900720c */ /* 0x000fe40003f05270 */
[----:B------:R-:W-:Y:S02]  /*0570*/  PRMT R12, RZ, 0x7610, R12 ;  /* 0x00007610ff0c7816 */ /* 0x000fe4000000000c */
[----:B-1----:R-:W-:-:S13]  /*0580*/  ISETP.NE.OR P0, PT, R14, 0x1, P0 ;  /* 0x000000010e00780c */ /* 0x002fda0000705670 */
[----:B------:R-:W-:Y:S05]  /*0590*/  @P0 BRA `(.L_x_8) ;  /* 0x0000000000100947 */ /* 0x000fea0003800000 */
[----:B------:R-:W2:Y:S01]  /*05a0*/  LDG.E.U16 R13, desc[UR10][R6.64] ;  /* 0x0000000a060d7981 */ /* 0x000ea2000c1e1500 */
[----:B------:R-:W2:Y:S02]  /*05b0*/  I2F.F16 R10, 0x2 ;  /* 0x00000002000a7906 */ /* 0x000ea40000200c00 */
[----:B--2---:R-:W-:-:S05]  /*05c0*/  HMUL2 R10, R13.H0_H0, R10.H0_H0 ;  /* 0x2000000a0d0a7232 */ /* 0x004fca0000000800 */
[----:B------:R-:W-:-:S07]  /*05d0*/  PRMT R12, R10, 0x7610, R12 ;  /* 0x000076100a0c7816 */ /* 0x000fce000000000c */
.L_x_8:
[----:B------:R-:W-:Y:S05]  /*05e0*/  BSYNC.RECONVERGENT B2 ;  /* 0x0000000000027941 */ /* 0x000fea0003800200 */
.L_x_7:
[----:B------:R-:W-:Y:S02]  /*05f0*/  IMAD R10, R9, UR13, R8 ;  /* 0x0000000d090a7c24 */ /* 0x000fe4000f8e0208 */
[----:B------:R-:W-:Y:S02]  /*0600*/  IMAD.U32 R15, RZ, RZ, UR14 ;  /* 0x0000000eff0f7e24 */ /* 0x000fe4000f8e00ff */
[----:B------:R-:W-:Y:S01]  /*0610*/  VIADD R8, R8, UR12 ;  /* 0x0000000c08087c36 */ /* 0x000fe20008000000 */
[----:B--23--:R-:W-:-:S04]  /*0620*/  LEA R13, R10, UR4, 0x1 ;  /* 0x000000040a0d7c11 */ /* 0x00cfc8000f8e08ff */
[----:B------:R-:W-:Y:S01]  /*0630*/  ISETP.GE.AND P0, PT, R8, R15, PT ;  /* 0x0000000f0800720c */ /* 0x000fe20003f06270 */
[----:B-----5:R2:W-:-:S12]  /*0640*/  STS.U16 [R13], R12 ;  /* 0x0000000c0d007388 */ /* 0x0205d80000000400 */
[----:B--2---:R-:W-:Y:S05]  /*0650*/  @!P0 BRA `(.L_x_11) ;  /* 0xfffffffc00708947 */ /* 0x004fea000383ffff */
.L_x_6:
[----:B------:R-:W-:Y:S05]  /*0660*/  BSYNC.RECONVERGENT B1 ;  /* 0x0000000000017941 */ /* 0x000fea0003800200 */
.L_x_5:
[----:B0-----:R-:W-:-:S05]  /*0670*/  IMAD.IADD R9, R0, 0x1, R9 ;  /* 0x0000000100097824 */ /* 0x001fca00078e0209 */
[----:B------:R-:W-:-:S13]  /*0680*/  ISETP.GE.AND P0, PT, R9, R15, PT ;  /* 0x0000000f0900720c */ /* 0x000fda0003f06270 */
[----:B------:R-:W-:Y:S05]  /*0690*/  @!P0 BRA `(.L_x_12) ;  /* 0xfffffffc00248947 */ /* 0x000fea000383ffff */
.L_x_4:
[----:B------:R-:W-:Y:S05]  /*06a0*/  BSYNC.RECONVERGENT B0 ;  /* 0x0000000000007941 */ /* 0x000fea0003800200 */
.L_x_3:
[----:B------:R-:W2:Y:S01]  /*06b0*/  LDCU UR7, c[0x0][0x39c] ;  /* 0x00007380ff0777ac */ /* 0x000ea20008000800 */
[----:B------:R-:W-:Y:S01]  /*06c0*/  BSSY.RECONVERGENT B0, `(.L_x_13) ;  /* 0x0000062000007945 */ /* 0x000fe20003800200 */
[----:B------:R-:W3:Y:S01]  /*06d0*/  LDCU UR13, c[0x0][0x39c] ;  /* 0x00007380ff0d77ac */ /* 0x000ee20008000800 */
[----:B------:R-:W4:Y:S01]  /*06e0*/  LDCU UR8, c[0x0][0x3f4] ;  /* 0x00007e80ff0877ac */ /* 0x000f220008000800 */
[----:B------:R-:W0:Y:S01]  /*06f0*/  LDCU.64 UR14, c[0x0][0x3c0] ;  /* 0x00007800ff0e77ac */ /* 0x000e220008000a00 */
[----:B--2---:R-:W-:-:S13]  /*0700*/  ISETP.GE.AND P0, PT, R20, UR7, PT ;  /* 0x0000000714007c0c */ /* 0x004fda000bf06270 */
[----:B0--34-:R-:W-:Y:S05]  /*0710*/  @P0 BRA `(.L_x_14) ;  /* 0x0000000400700947 */ /* 0x019fea0003800000 */
[----:B------:R-:W0:Y:S01]  /*0720*/  LDC R7, c[0x0][0x3ec] ;  /* 0x0000fb00ff077b82 */ /* 0x000e220000000800 */
[----:B------:R-:W-:Y:S01]  /*0730*/  UIMAD UR6, UR9, UR7, URZ ;  /* 0x00000007090672a4 */ /* 0x000fe2000f8e02ff */
[----:B------:R-:W-:Y:S02]  /*0740*/  IMAD.SHL.U32 R5, R3, 0x2, RZ ;  /* 0x0000000203057824 */ /* 0x000fe400078e00ff */
[----:B------:R-:W-:-:S04]  /*0750*/  IMAD.MOV.U32 R4, RZ, RZ, R20 ;  /* 0x000000ffff047224 */ /* 0x000fc800078e0014 */
[----:B------:R-:W2:Y:S08]  /*0760*/  LDC R6, c[0x0][0x3f0] ;  /* 0x0000fc00ff067b82 */ /* 0x000eb00000000800 */
[----:B------:R-:W3:Y:S01]  /*0770*/  LDC R8, c[0x0][0x364] ;  /* 0x0000d900ff087b82 */ /* 0x000ee20000000800 */
[----:B0-----:R-:W-:-:S05]  /*0780*/  IMAD R7, R7, UR6, RZ ;  /* 0x0000000607077c24 */ /* 0x001fca000f8e02ff */
[----:B------:R-:W-:Y:S01]  /*0790*/  SHF.R.S32.HI R2, RZ, 0x1f, R7 ;  /* 0x0000001fff027819 */ /* 0x000fe20000011407 */
[----:B--2---:R-:W-:-:S05]  /*07a0*/  IMAD R6, R6, UR6, RZ ;  /* 0x0000000606067c24 */ /* 0x004fca000f8e02ff */
[----:B------:R-:W-:-:S07]  /*07b0*/  SHF.R.S32.HI R0, RZ, 0x1f, R6 ;  /* 0x0000001fff007819 */ /* 0x000fce0000011406 */
.L_x_25:
[----:B0-----:R-:W0:Y:S02]  /*07c0*/  LDCU UR6, c[0x0][0x400] ;  /* 0x00008000ff0677ac */ /* 0x001e240008000800 */
[----:B0-----:R-:W-:-:S09]  /*07d0*/  UISETP.GE.AND UP0, UPT, UR6, 0x1, UPT ;  /* 0x000000010600788c */ /* 0x001fd2000bf06270 */
[----:B-12---:R-:W-:Y:S05]  /*07e0*/  BRA.U !UP0, `(.L_x_15) ;  /* 0x00000005082c7547 */ /* 0x006fea000b800000 */
[----:B------:R-:W0:Y:S01]  /*07f0*/  LDCU UR6, c[0x0][0x3ec] ;  /* 0x00007d80ff0677ac */ /* 0x000e220008000800 */
[----:B------:R-:W-:Y:S01]  /*0800*/  BSSY.RECONVERGENT B1, `(.L_x_16) ;  /* 0x0000021000017945 */ /* 0x000fe20003800200 */
[----:B0-----:R-:W-:-:S13]  /*0810*/  ISETP.GE.AND P0, PT, R5, UR6, PT ;  /* 0x0000000605007c0c */ /* 0x001fda000bf06270 */
[----:B------:R-:W-:Y:S05]  /*0820*/  @P0 BRA `(.L_x_17) ;  /* 0x0000000000780947 */ /* 0x000fea0003800000 */
[----:B------:R-:W0:Y:S01]  /*0830*/  LDC R9, c[0x0][0x3ec] ;  /* 0x0000fb00ff097b82 */ /* 0x000e220000000800 */
[----:B-1----:R-:W-:-:S07]  /*0840*/  IMAD.MOV.U32 R14, RZ, RZ, R5 ;  /* 0x000000ffff0e7224 */ /* 0x002fce00078e0005 */
[----:B------:R-:W1:Y:S02]  /*0850*/  LDC R15, c[0x0][0x3ac] ;  /* 0x0000eb00ff0f7b82 */ /* 0x000e640000000800 */
.L_x_20:
[----:B0-----:R-:W-:Y:S01]  /*0860*/  ISETP.GE.AND P0, PT, R14, R9, PT ;  /* 0x000000090e00720c */ /* 0x001fe20003f06270 */
[----:B------:R-:W-:-:S12]  /*0870*/  BSSY.RECONVERGENT B2, `(.L_x_18) ;  /* 0x0000016000027945 */ /* 0x000fd80003800200 */
[----:B------:R-:W-:Y:S05]  /*0880*/  @P0 BRA `(.L_x_19) ;  /* 0x0000000000500947 */ /* 0x000fea0003800000 */
[C---:B------:R-:W-:Y:S02]  /*0890*/  VIADD R10, R14.reuse, 0x1 ;  /* 0x000000010e0a7836 */ /* 0x040fe40000000000 */
[----:B------:R-:W-:-:S03]  /*08a0*/  IMAD R18, R14, UR13, R4 ;  /* 0x0000000d0e127c24 */ /* 0x000fc6000f8e0204 */
[----:B------:R-:W-:Y:S02]  /*08b0*/  ISETP.GE.AND P0, PT, R10, R9, PT ;  /* 0x000000090a00720c */ /* 0x000fe40003f06270 */
[----:B------:R-:W-:-:S11]  /*08c0*/  IADD3 R13, P1, PT, R7, R18, RZ ;  /* 0x00000012070d7210 */ /* 0x000fd60007f3e0ff */
[C---:B------:R-:W-:Y:S01]  /*08d0*/  @!P0 VIADD R10, R18.reuse, UR13 ;  /* 0x0000000d120a8c36 */ /* 0x040fe20008000000 */
[----:B------:R-:W-:Y:S02]  /*08e0*/  LEA.HI.X.SX32 R18, R18, R2, 0x1, P1 ;  /* 0x0000000212127211 */ /* 0x000fe400008f0eff */
[----:B------:R-:W-:Y:S02]  /*08f0*/  LEA R12, P1, R13, UR14, 0x3 ;  /* 0x0000000e0d0c7c11 */ /* 0x000fe4000f8218ff */
[----:B------:R-:W-:Y:S02]  /*0900*/  @!P0 IADD3 R11, P2, PT, R7, R10, RZ ;  /* 0x0000000a070b8210 */ /* 0x000fe40007f5e0ff */
[----:B------:R-:W-:Y:S02]  /*0910*/  LEA.HI.X R13, R13, UR15, R18, 0x3, P1 ;  /* 0x0000000f0d0d7c11 */ /* 0x000fe400088f1c12 */
[----:B------:R-:W-:Y:S02]  /*0920*/  @!P0 LEA.HI.X.SX32 R16, R10, R2, 0x1, P2 ;  /* 0x000000020a108211 */ /* 0x000fe400010f0eff */
[----:B------:R-:W-:-:S02]  /*0930*/  @!P0 LEA R10, P2, R11, UR14, 0x3 ;  /* 0x0000000e0b0a8c11 */ /* 0x000fc4000f8418ff */
[----:B------:R-:W2:Y:S02]  /*0940*/  LDG.E.64 R12, desc[UR10][R12.64] ;  /* 0x0000000a0c0c7981 */ /* 0x000ea4000c1e1b00 */
[----:B------:R-:W-:-:S06]  /*0950*/  @!P0 LEA.HI.X R11, R11, UR15, R16, 0x3, P2 ;  /* 0x0000000f0b0b8c11 */ /* 0x000fcc00090f1c10 */
[----:B------:R-:W4:Y:S01]  /*0960*/  @!P0 LDG.E.64 R10, desc[UR10][R10.64] ;  /* 0x0000000a0a0a8981 */ /* 0x000f22000c1e1b00 */
[----:B------:R-:W-:-:S04]  /*0970*/  VIADD R16, R14, UR8 ;  /* 0x000000080e107c36 */ /* 0x000fc80008000000 */
[----:B-1----:R-:W-:-:S05]  /*0980*/  IMAD R16, R16, R15, R4 ;  /* 0x0000000f10107224 */ /* 0x002fca00078e0204 */
[----:B------:R-:W-:-:S05]  /*0990*/  LEA R18, R16, UR5, 0x3 ;  /* 0x0000000510127c11 */ /* 0x000fca000f8e18ff */
[----:B------:R-:W-:Y:S01]  /*09a0*/  @!P0 IMAD R16, R15, 0x8, R18 ;  /* 0x000000080f108824 */ /* 0x000fe200078e0212 */
[----:B--2---:R0:W-:Y:S04]  /*09b0*/  STS.64 [R18], R12 ;  /* 0x0000000c12007388 */ /* 0x0041e80000000a00 */
[----:B----4-:R0:W-:Y:S02]  /*09c0*/  @!P0 STS.64 [R16], R10 ;  /* 0x0000000a10008388 */ /* 0x0101e40000000a00 */
.L_x_19:
[----:B------:R-:W-:Y:S05]  /*09d0*/  BSYNC.RECONVERGENT B2 ;  /* 0x0000000000027941 */ /* 0x000fea0003800200 */
.L_x_18:
[----:B---3--:R-:W-:-:S05]  /*09e0*/  IMAD R14, R8, 0x2, R14 ;  /* 0x00000002080e7824 */ /* 0x008fca00078e020e */
[----:B------:R-:W-:-:S13]  /*09f0*/  ISETP.GE.AND P0, PT, R14, R9, PT ;  /* 0x000000090e00720c */ /* 0x000fda0003f06270 */
[----:B------:R-:W-:Y:S05]  /*0a00*/  @!P0 BRA `(.L_x_20) ;  /* 0xfffffffc00948947 */ /* 0x000fea000383ffff */
.L_x_17:
[----:B------:R-:W-:Y:S05]  /*0a10*/  BSYNC.RECONVERGENT B1 ;  /* 0x0000000000017941 */ /* 0x000fea0003800200 */
.L_x_16:
[----:B------:R-:W2:Y:S01]  /*0a20*/  LDC R9, c[0x0][0x400] ;  /* 0x00010000ff097b82 */ /* 0x000ea20000000800 */
[----:B------:R-:W4:Y:S01]  /*0a30*/  LDCU UR6, c[0x0][0x3f0] ;  /* 0x00007e00ff0677ac */ /* 0x000f220008000800 */
[----:B------:R-:W-:Y:S01]  /*0a40*/  BSSY.RECONVERGENT B1, `(.L_x_15) ;  /* 0x0000025000017945 */ /* 0x000fe20003800200 */
[----:B----4-:R-:W-:-:S04]  /*0a50*/  ISETP.GE.AND P0, PT, R5, UR6, PT ;  /* 0x0000000605007c0c */ /* 0x010fc8000bf06270 */
[----:B--2---:R-:W-:-:S13]  /*0a60*/  ISETP.EQ.OR P0, PT, R9, 0x1, P0 ;  /* 0x000000010900780c */ /* 0x004fda0000702670 */
[----:B------:R-:W-:Y:S05]  /*0a70*/  @P0 BRA `(.L_x_21) ;  /* 0x0000000000840947 */ /* 0x000fea0003800000 */
[----:B------:R-:W2:Y:S01]  /*0a80*/  LDC R9, c[0x0][0x3ac] ;  /* 0x0000eb00ff097b82 */ /* 0x000ea20000000800 */
[----:B-1----:R-:W-:-:S07]  /*0a90*/  IMAD.MOV.U32 R15, RZ, RZ, R5 ;  /* 0x000000ffff0f7224 */ /* 0x002fce00078e0005 */
[----:B------:R-:W1:Y:S02]  /*0aa0*/  LDC R14, c[0x0][0x3f0] ;  /* 0x0000fc00ff0e7b82 */ /* 0x000e640000000800 */
.L_x_24:
[----:B-1----:R-:W-:Y:S01]  /*0ab0*/  ISETP.GE.AND P0, PT, R15, R14, PT ;  /* 0x0000000e0f00720c */ /* 0x002fe20003f06270 */
[----:B------:R-:W-:-:S12]  /*0ac0*/  BSSY.RECONVERGENT B2, `(.L_x_22) ;  /* 0x0000019000027945 */ /* 0x000fd80003800200 */
[----:B------:R-:W-:Y:S05]  /*0ad0*/  @P0 BRA `(.L_x_23) ;  /* 0x00000000005c0947 */ /* 0x000fea0003800000 */
[----:B------:R-:W1:Y:S01]  /*0ae0*/  LDCU UR6, c[0x0][0x39c] ;  /* 0x00007380ff0677ac */ /* 0x000e620008000800 */
[----:B0-----:R-:W-:Y:S01]  /*0af0*/  IADD3 R11, PT, PT, R15, 0x1, RZ ;  /* 0x000000010f0b7810 */ /* 0x001fe20007ffe0ff */
[----:B------:R-:W0:Y:S03]  /*0b00*/  LDCU.64 UR16, c[0x0][0x3c8] ;  /* 0x00007900ff1077ac */ /* 0x000e260008000a00 */
[----:B------:R-:W-:Y:S01]  /*0b10*/  ISETP.GE.AND P0, PT, R11, R14, PT ;  /* 0x0000000e0b00720c */ /* 0x000fe20003f06270 */
[----:B-1----:R-:W-:-:S12]  /*0b20*/  IMAD R17, R15, UR6, R4 ;  /* 0x000000060f117c24 */ /* 0x002fd8000f8e0204 */
[C---:B------:R-:W-:Y:S01]  /*0b30*/  @!P0 VIADD R11, R17.reuse, UR6 ;  /* 0x00000006110b8c36 */ /* 0x040fe20008000000 */
[C---:B------:R-:W-:Y:S01]  /*0b40*/  IADD3 R13, P1, PT, R6.reuse, R17, RZ ;  /* 0x00000011060d7210 */ /* 0x040fe20007f3e0ff */
[----:B------:R-:W1:Y:S03]  /*0b50*/  LDCU UR6, c[0x0][0x3f8] ;  /* 0x00007f00ff0677ac */ /* 0x000e660008000800 */
[----:B------:R-:W-:Y:S02]  /*0b60*/  @!P0 IADD3 R16, P2, PT, R6, R11, RZ ;  /* 0x0000000b06108210 */ /* 0x000fe40007f5e0ff */
[-C--:B------:R-:W-:Y:S02]  /*0b70*/  LEA.HI.X.SX32 R18, R17, R0.reuse, 0x1, P1 ;  /* 0x0000000011127211 */ /* 0x080fe400008f0eff */
[----:B0-----:R-:W-:Y:S02]  /*0b80*/  LEA R12, P1, R13, UR16, 0x3 ;  /* 0x000000100d0c7c11 */ /* 0x001fe4000f8218ff */
[----:B------:R-:W-:-:S02]  /*0b90*/  @!P0 LEA.HI.X.SX32 R11, R11, R0, 0x1, P2 ;  /* 0x000000000b0b8211 */ /* 0x000fc400010f0eff */
[C---:B------:R-:W-:Y:S02]  /*0ba0*/  @!P0 LEA R10, P2, R16.reuse, UR16, 0x3 ;  /* 0x00000010100a8c11 */ /* 0x040fe4000f8418ff */
[----:B------:R-:W-:Y:S02]  /*0bb0*/  LEA.HI.X R13, R13, UR17, R18, 0x3, P1 ;  /* 0x000000110d0d7c11 */ /* 0x000fe400088f1c12 */
[----:B------:R-:W-:-:S04]  /*0bc0*/  @!P0 LEA.HI.X R11, R16, UR17, R11, 0x3, P2 ;  /* 0x00000011100b8c11 */ /* 0x000fc800090f1c0b */
[----:B------:R-:W4:Y:S04]  /*0bd0*/  LDG.E.64 R12, desc[UR10][R12.64] ;  /* 0x0000000a0c0c7981 */ /* 0x000f28000c1e1b00 */
[----:B------:R-:W5:Y:S01]  /*0be0*/  @!P0 LDG.E.64 R10, desc[UR10][R10.64] ;  /* 0x0000000a0a0a8981 */ /* 0x000f62000c1e1b00 */
[----:B-1----:R-:W-:-:S04]  /*0bf0*/  VIADD R16, R15, UR6 ;  /* 0x000000060f107c36 */ /* 0x002fc80008000000 */
[----:B--2---:R-:W-:-:S05]  /*0c00*/  IMAD R16, R16, R9, R4 ;  /* 0x0000000910107224 */ /* 0x004fca00078e0204 */
[----:B------:R-:W-:-:S05]  /*0c10*/  LEA R18, R16, UR5, 0x3 ;  /* 0x0000000510127c11 */ /* 0x000fca000f8e18ff */
[----:B------:R-:W-:Y:S01]  /*0c20*/  @!P0 IMAD R16, R9, 0x8, R18 ;  /* 0x0000000809108824 */ /* 0x000fe200078e0212 */
[----:B----4-:R1:W-:Y:S04]  /*0c30*/  STS.64 [R18], R12 ;  /* 0x0000000c12007388 */ /* 0x0103e80000000a00 */
[----:B-----5:R1:W-:Y:S02]  /*0c40*/  @!P0 STS.64 [R16], R10 ;  /* 0x0000000a10008388 */ /* 0x0203e40000000a00 */
.L_x_23:
[----:B------:R-:W-:Y:S05]  /*0c50*/  BSYNC.RECONVERGENT B2 ;  /* 0x0000000000027941 */ /* 0x000fea0003800200 */
.L_x_22:
[----:B---3--:R-:W-:-:S05]  /*0c60*/  IMAD R15, R8, 0x2, R15 ;  /* 0x00000002080f7824 */ /* 0x008fca00078e020f */
[----:B------:R-:W-:-:S13]  /*0c70*/  ISETP.GE.AND P0, PT, R15, R14, PT ;  /* 0x0000000e0f00720c */ /* 0x000fda0003f06270 */
[----:B------:R-:W-:Y:S05]  /*0c80*/  @!P0 BRA `(.L_x_24) ;  /* 0xfffffffc00888947 */ /* 0x000fea000383ffff */
.L_x_21:
[----:B------:R-:W-:Y:S05]  /*0c90*/  BSYNC.RECONVERGENT B1 ;  /* 0x0000000000017941 */ /* 0x000fea0003800200 */
.L_x_15:
[----:B------:R-:W4:Y:S01]  /*0ca0*/  LDCU UR6, c[0x0][0x39c] ;  /* 0x00007380ff0677ac */ /* 0x000f220008000800 */
[----:B------:R-:W-:-:S05]  /*0cb0*/  VIADD R4, R4, UR12 ;  /* 0x0000000c04047c36 */ /* 0x000fca0008000000 */
[----:B----4-:R-:W-:-:S13]  /*0cc0*/  ISETP.GE.AND P0, PT, R4, UR6, PT ;  /* 0x0000000604007c0c */ /* 0x010fda000bf06270 */
[----:B------:R-:W-:Y:S05]  /*0cd0*/  @!P0 BRA `(.L_x_25) ;  /* 0xfffffff800b88947 */ /* 0x000fea000383ffff */
.L_x_14:
[----:B------:R-:W-:Y:S05]  /*0ce0*/  BSYNC.RECONVERGENT B0 ;  /* 0x0000000000007941 */ /* 0x000fea0003800200 */
.L_x_13:
[----:B------:R-:W4:Y:S01]  /*0cf0*/  LDCU UR6, c[0x0][0x3fc] ;  /* 0x00007f80ff0677ac */ /* 0x000f220008000800 */
[----:B------:R-:W-:Y:S01]  /*0d00*/  BSSY.RECONVERGENT B0, `(.L_x_26) ;  /* 0x0000017000007945 */ /* 0x000fe20003800200 */
[----:B------:R-:W5:Y:S01]  /*0d10*/  LDCU UR7, c[0x0][0x398] ;  /* 0x00007300ff0777ac */ /* 0x000f620008000800 */
[----:B----4-:R-:W-:-:S05]  /*0d20*/  VIADD R0, R3, UR6 ;  /* 0x0000000603007c36 */ /* 0x010fca0008000000 */
[----:B-----5:R-:W-:-:S13]  /*0d30*/  ISETP.GE.AND P0, PT, R0, UR7, PT ;  /* 0x0000000700007c0c */ /* 0x020fda000bf06270 */
[----:B------:R-:W-:Y:S05]  /*0d40*/  @P0 BRA `(.L_x_27) ;  /* 0x0000000000480947 */ /* 0x000fea0003800000 */
[----:B------:R-:W4:Y:S02]  /*0d50*/  LDC R7, c[0x0][0x364] ;  /* 0x0000d900ff077b82 */ /* 0x000f240000000800 */
.L_x_31:
[----:B------:R-:W5:Y:S01]  /*0d60*/  LDC R4, c[0x0][0x3a0] ;  /* 0x0000e800ff047b82 */ /* 0x000f620000000800 */
[----:B------:R-:W-:Y:S01]  /*0d70*/  BSSY.RECONVERGENT B1, `(.L_x_28) ;  /* 0x000000b000017945 */ /* 0x000fe20003800200 */
[----:B-----5:R-:W-:-:S13]  /*0d80*/  ISETP.GE.AND P0, PT, R20, R4, PT ;  /* 0x000000041400720c */ /* 0x020fda0003f06270 */
[----:B0-----:R-:W-:Y:S05]  /*0d90*/  @P0 BRA `(.L_x_29) ;  /* 0x0000000000200947 */ /* 0x001fea0003800000 */
[----:B------:R-:W0:Y:S01]  /*0da0*/  LDC R6, c[0x0][0x3ac] ;  /* 0x0000eb00ff067b82 */ /* 0x000e220000000800 */
[----:B------:R-:W-:-:S07]  /*0db0*/  IMAD.MOV.U32 R5, RZ, RZ, R20 ;  /* 0x000000ffff057224 */ /* 0x000fce00078e0014 */
.L_x_30:
[----:B0-----:R-:W-:Y:S02]  /*0dc0*/  IMAD R2, R0, R6, R5 ;  /* 0x0000000600027224 */ /* 0x001fe400078e0205 */
[----:B------:R-:W-:-:S03]  /*0dd0*/  VIADD R5, R5, UR12 ;  /* 0x0000000c05057c36 */ /* 0x000fc60008000000 */
[----:B------:R-:W-:Y:S02]  /*0de0*/  LEA R2, R2, UR5, 0x3 ;  /* 0x0000000502027c11 */ /* 0x000fe4000f8e18ff */
[----:B------:R-:W-:-:S03]  /*0df0*/  ISETP.GE.AND P0, PT, R5, R4, PT ;  /* 0x000000040500720c */ /* 0x000fc60003f06270 */
[----:B------:R0:W-:Y:S10]  /*0e00*/  STS.64 [R2], RZ ;  /* 0x000000ff02007388 */ /* 0x0001f40000000a00 */
[----:B------:R-:W-:Y:S05]  /*0e10*/  @!P0 BRA `(.L_x_30) ;  /* 0xfffffffc00e88947 */ /* 0x000fea000383ffff */
.L_x_29:
[----:B------:R-:W-:Y:S05]  /*0e20*/  BSYNC.RECONVERGENT B1 ;  /* 0x0000000000017941 */ /* 0x000fea0003800200 */
.L_x_28:
[----:B------:R-:W5:Y:S01]  /*0e30*/  LDCU UR6, c[0x0][0x398] ;  /* 0x00007300ff0677ac */ /* 0x000f620008000800 */
[----:B----4-:R-:W-:-:S05]  /*0e40*/  IMAD.IADD R0, R7, 0x1, R0 ;  /* 0x0000000107007824 */ /* 0x010fca00078e0200 */
[----:B-----5:R-:W-:-:S13]  /*0e50*/  ISETP.GE.AND P0, PT, R0, UR6, PT ;  /* 0x0000000600007c0c */ /* 0x020fda000bf06270 */
[----:B------:R-:W-:Y:S05]  /*0e60*/  @!P0 BRA `(.L_x_31) ;  /* 0xfffffffc00bc8947 */ /* 0x000fea000383ffff */
.L_x_27:
[----:B------:R-:W-:Y:S05]  /*0e70*/  BSYNC.RECONVERGENT B0 ;  /* 0x0000000000007941 */ /* 0x000fea0003800200 */
.L_x_26:
[----:B------:R-:W4:Y:S01]  /*0e80*/  LDCU UR6, c[0x0][0x3fc] ;  /* 0x00007f80ff0677ac */ /* 0x000f220008000800 */
[----:B------:R-:W-:Y:S01]  /*0e90*/  BSSY.RECONVERGENT B0, `(.L_x_32) ;  /* 0x0000018000007945 */ /* 0x000fe20003800200 */
[----:B----4-:R-:W-:-:S13]  /*0ea0*/  ISETP.GE.AND P0, PT, R3, UR6, PT ;  /* 0x0000000603007c0c */ /* 0x010fda000bf06270 */
[----:B------:R-:W-:Y:S05]  /*0eb0*/  @P0 BRA `(.L_x_33) ;  /* 0x0000000000540947 */ /* 0x000fea0003800000 */
[----:B------:R-:W4:Y:S01]  /*0ec0*/  LDC R7, c[0x0][0x364] ;  /* 0x0000d900ff077b82 */ /* 0x000f220000000800 */
[----:B------:R-:W5:Y:S01]  /*0ed0*/  LDCU UR6, c[0x0][0x39c] ;  /* 0x00007380ff0677ac */ /* 0x000f620008000800 */
[----:B------:R-:W-:Y:S02]  /*0ee0*/  IMAD.MOV.U32 R0, RZ, RZ, R3 ;  /* 0x000000ffff007224 */ /* 0x000fe400078e0003 */
[----:B-----5:R-:W-:-:S07]  /*0ef0*/  VIADD R4, R20, UR6 ;  /* 0x0000000614047c36 */ /* 0x020fce0008000000 */
.L_x_37:
[----:B------:R-:W5:Y:S01]  /*0f00*/  LDC R6, c[0x0][0x3a0] ;  /* 0x0000e800ff067b82 */ /* 0x000f620000000800 */
[----:B------:R-:W-:Y:S01]  /*0f10*/  BSSY.RECONVERGENT B1, `(.L_x_34) ;  /* 0x000000b000017945 */ /* 0x000fe20003800200 */
[----:B-----5:R-:W-:-:S13]  /*0f20*/  ISETP.GE.AND P0, PT, R4, R6, PT ;  /* 0x000000060400720c */ /* 0x020fda0003f06270 */
[----:B------:R-:W-:Y:S05]  /*0f30*/  @P0 BRA `(.L_x_35) ;  /* 0x0000000000200947 */ /* 0x000fea0003800000 */
[----:B---3--:R-:W3:Y:S01]  /*0f40*/  LDC R8, c[0x0][0x3ac] ;  /* 0x0000eb00ff087b82 */ /* 0x008ee20000000800 */
[----:B------:R-:W-:-:S07]  /*0f50*/  IMAD.MOV.U32 R5, RZ, RZ, R4 ;  /* 0x000000ffff057224 */ /* 0x000fce00078e0004 */
.L_x_36:
[----:B0--3--:R-:W-:Y:S02]  /*0f60*/  IMAD R2, R0, R8, R5 ;  /* 0x0000000800027224 */ /* 0x009fe400078e0205 */
[----:B------:R-:W-:-:S03]  /*0f70*/  VIADD R5, R5, UR12 ;  /* 0x0000000c05057c36 */ /* 0x000fc60008000000 */
[----:B------:R-:W-:Y:S02]  /*0f80*/  LEA R2, R2, UR5, 0x3 ;  /* 0x0000000502027c11 */ /* 0x000fe4000f8e18ff */
[----:B------:R-:W-:-:S03]  /*0f90*/  ISETP.GE.AND P0, PT, R5, R6, PT ;  /* 0x000000060500720c */ /* 0x000fc60003f06270 */
[----:B------:R0:W-:Y:S10]  /*0fa0*/  STS.64 [R2], RZ ;  /* 0x000000ff02007388 */ /* 0x0001f40000000a00 */
[----:B0-----:R-:W-:Y:S05]  /*0fb0*/  @!P0 BRA `(.L_x_36) ;  /* 0xfffffffc00e88947 */ /* 0x001fea000383ffff */
.L_x_35:
[----:B------:R-:W-:Y:S05]  /*0fc0*/  BSYNC.RECONVERGENT B1 ;  /* 0x0000000000017941 */ /* 0x000fea0003800200 */
.L_x_34:
[----:B------:R-:W5:Y:S01]  /*0fd0*/  LDCU UR6, c[0x0][0x3fc] ;  /* 0x00007f80ff0677ac */ /* 0x000f620008000800 */
[----:B----4-:R-:W-:-:S05]  /*0fe0*/  IMAD.IADD R0, R7, 0x1, R0 ;  /* 0x0000000107007824 */ /* 0x010fca00078e0200 */
[----:B-----5:R-:W-:-:S13]  /*0ff0*/  ISETP.GE.AND P0, PT, R0, UR6, PT ;  /* 0x0000000600007c0c */ /* 0x020fda000bf06270 */
[----:B------:R-:W-:Y:S05]  /*1000*/  @!P0 BRA `(.L_x_37) ;  /* 0xfffffffc00bc8947 */ /* 0x000fea000383ffff */
.L_x_33:
[----:B------:R-:W-:Y:S05]  /*1010*/  BSYNC.RECONVERGENT B0 ;  /* 0x0000000000007941 */ /* 0x000fea0003800200 */
.L_x_32:
[----:B------:R-:W4:Y:S01]  /*1020*/  LDC.64 R4, c[0x0][0x380] ;  /* 0x0000e000ff047b82 */ /* 0x000f220000000a00 */
[----:B------:R-:W5:Y:S01]  /*1030*/  LDCU UR5, c[0x0][0x3b0] ;  /* 0x00007600ff0577ac */ /* 0x000f620008000800 */
[----:B------:R-:W5:Y:S02]  /*1040*/  LDCU UR6, c[0x0][0x398] ;  /* 0x00007300ff0677ac */ /* 0x000f640008000800 */
[----:B-----5:R-:W-:Y:S01]  /*1050*/  UIMAD UR5, UR6, UR5, URZ ;  /* 0x00000005060572a4 */ /* 0x020fe2000f8e02ff */
[----:B----4-:R-:W-:-:S03]  /*1060*/  IMAD R4, R5, R4, RZ ;  /* 0x0000000405047224 */ /* 0x010fc600078e02ff */
[----:B------:R-:W-:Y:S01]  /*1070*/  ULEA UR5, UR5, UR4, 0x1 ;  /* 0x0000000405057291 */ /* 0x000fe2000f8e08ff */
[----:B------:R-:W-:Y:S01]  /*1080*/  BAR.SYNC.DEFER_BLOCKING 0x0 ;  /* 0x0000000000007b1d */ /* 0x000fe20000010000 */
[----:B------:R-:W-:-:S13]  /*1090*/  ISETP.GE.AND P0, PT, R3, R4, PT ;  /* 0x000000040300720c */ /* 0x000fda0003f06270 */
[----:B------:R-:W-:Y:S05]  /*10a0*/  @P0 BRA `(.L_x_38) ;  /* 0x0000000c00bc0947 */ /* 0x000fea0003800000 */
[----:B------:R-:W4:Y:S01]  /*10b0*/  LDCU UR6, c[0x0][0x388] ;  /* 0x00007100ff0677ac */ /* 0x000f220008000800 */
[----:B------:R-:W0:Y:S01]  /*10c0*/  LDC R0, c[0x0][0x364] ;  /* 0x0000d900ff007b82 */ /* 0x000e220000000800 */
[----:B----4-:R-:W-:-:S09]  /*10d0*/  UISETP.GT.AND UP0, UPT, UR6, URZ, UPT ;  /* 0x000000ff0600728c */ /* 0x010fd2000bf04270 */
[----:B------:R-:W-:Y:S05]  /*10e0*/  BRA.U UP0, `(.L_x_39) ;  /* 0x0000000100c87547 */ /* 0x000fea000b800000 */
[-C--:B0-----:R-:W-:Y:S01]  /*10f0*/  IABS R2, R5.reuse ;  /* 0x0000000500027213 */ /* 0x081fe20000000000 */
[----:B-1----:R-:W0:Y:S01]  /*1100*/  S2R R11, SR_LANEID ;  /* 0x00000000000b7919 */ /* 0x002e220000000000 */
[----:B------:R-:W1:Y:S01]  /*1110*/  LDC R14, c[0x0][0x3a8] ;  /* 0x0000ea00ff0e7b82 */ /* 0x000e620000000800 */
[----:B---3--:R-:W-:Y:S01]  /*1120*/  MOV R8, RZ ;  /* 0x000000ff00087202 */ /* 0x008fe20000000f00 */
[----:B------:R-:W3:Y:S01]  /*1130*/  I2F.RP R10, R2 ;  /* 0x00000002000a7306 */ /* 0x000ee20000209400 */
[----:B------:R-:W-:Y:S02]  /*1140*/  ISETP.NE.AND P0, PT, R5, RZ, PT ;  /* 0x000000ff0500720c */ /* 0x000fe40003f05270 */
[----:B------:R-:W-:-:S03]  /*1150*/  LOP3.LUT R5, RZ, R5, RZ, 0x33, !PT ;  /* 0x00000005ff057212 */ /* 0x000fc600078e33ff */
[----:B------:R-:W4:Y:S02]  /*1160*/  LDC R6, c[0x0][0x384] ;  /* 0x0000e100ff067b82 */ /* 0x000f240000000800 */
[----:B---3--:R-:W2:Y:S01]  /*1170*/  MUFU.RCP R10, R10 ;  /* 0x0000000a000a7308 */ /* 0x008ea20000001000 */
[----:B-1----:R-:W-:Y:S02]  /*1180*/  SHF.R.U32.HI R7, RZ, 0x1, R14 ;  /* 0x00000001ff077819 */ /* 0x002fe4000001160e */
[----:B0-----:R-:W-:Y:S02]  /*1190*/  SHF.R.U32.HI R12, RZ, 0x2, R11 ;  /* 0x00000002ff0c7819 */ /* 0x001fe4000001160b */
[----:B------:R-:W-:Y:S01]  /*11a0*/  LOP3.LUT R11, R11, 0x3, RZ, 0xc0, !PT ;  /* 0x000000030b0b7812 */ /* 0x000fe200078ec0ff */
[----:B--2---:R-:W-:-:S06]  /*11b0*/  VIADD R9, R10, 0xffffffe ;  /* 0x0ffffffe0a097836 */ /* 0x004fcc0000000000 */
[----:B------:R-:W0:Y:S02]  /*11c0*/  F2I.FTZ.U32.TRUNC.NTZ R9, R9 ;  /* 0x0000000900097305 */ /* 0x000e24000021f000 */
[----:B0-----:R-:W-:-:S04]  /*11d0*/  IMAD.MOV R13, RZ, RZ, -R9 ;  /* 0x000000ffff0d7224 */ /* 0x001fc800078e0a09 */
[----:B------:R-:W-:-:S04]  /*11e0*/  IMAD R13, R13, R2, RZ ;  /* 0x000000020d0d7224 */ /* 0x000fc800078e02ff */
[----:B------:R-:W-:-:S04]  /*11f0*/  IMAD.HI.U32 R8, R9, R13, R8 ;  /* 0x0000000d09087227 */ /* 0x000fc800078e0008 */
[----:B------:R-:W-:Y:S02]  /*1200*/  IMAD R9, R12, R7, R11 ;  /* 0x000000070c097224 */ /* 0x000fe400078e020b */
[----:B------:R-:W-:Y:S02]  /*1210*/  IMAD.MOV.U32 R11, RZ, RZ, R3 ;  /* 0x000000ffff0b7224 */ /* 0x000fe400078e0003 */
[----:B----4-:R-:W-:-:S07]  /*1220*/  IMAD.SHL.U32 R3, R14, 0x10, RZ ;  /* 0x000000100e037824 */ /* 0x010fce00078e00ff */
.L_x_40:
[----:B------:R-:W-:Y:S01]  /*1230*/  IABS R13, R11 ;  /* 0x0000000b000d7213 */ /* 0x000fe20000000000 */
[----:B------:R-:W-:Y:S05]  /*1240*/  WARPSYNC.ALL ;  /* 0x0000000000007948 */ /* 0x000fea0003800000 */
[----:B0-----:R-:W-:Y:S01]  /*1250*/  IMAD.HI.U32 R10, R8, R13, RZ ;  /* 0x0000000d080a7227 */ /* 0x001fe200078e00ff */
[----:B------:R-:W-:-:S03]  /*1260*/  IABS R14, R6 ;  /* 0x00000006000e7213 */ /* 0x000fc60000000000 */
[----:B------:R-:W-:-:S04]  /*1270*/  IMAD.MOV R12, RZ, RZ, -R10 ;  /* 0x000000ffff0c7224 */ /* 0x000fc800078e0a0a */
[----:B------:R-:W-:Y:S01]  /*1280*/  IMAD R13, R14, R12, R13 ;  /* 0x0000000c0e0d7224 */ /* 0x000fe200078e020d */
[----:B------:R-:W-:-:S04]  /*1290*/  LOP3.LUT R12, R11, R6, RZ, 0x3c, !PT ;  /* 0x000000060b0c7212 */ /* 0x000fc800078e3cff */
[----:B------:R-:W-:Y:S02]  /*12a0*/  ISETP.GT.U32.AND P2, PT, R2, R13, PT ;  /* 0x0000000d0200720c */ /* 0x000fe40003f44070 */
[----:B------:R-:W-:-:S11]  /*12b0*/  ISETP.GE.AND P3, PT, R12, RZ, PT ;  /* 0x000000ff0c00720c */ /* 0x000fd60003f66270 */
[----:B------:R-:W-:Y:S02]  /*12c0*/  @!P2 IMAD.IADD R13, R13, 0x1, -R14 ;  /* 0x000000010d0da824 */ /* 0x000fe400078e0a0e */
[----:B------:R-:W-:-:S03]  /*12d0*/  @!P2 VIADD R10, R10, 0x1 ;  /* 0x000000010a0aa836 */ /* 0x000fc60000000000 */
[----:B------:R-:W-:-:S13]  /*12e0*/  ISETP.GE.U32.AND P1, PT, R13, R2, PT ;  /* 0x000000020d00720c */ /* 0x000fda0003f26070 */
[----:B------:R-:W-:-:S04]  /*12f0*/  @P1 VIADD R10, R10, 0x1 ;  /* 0x000000010a0a1836 */ /* 0x000fc80000000000 */
[----:B------:R-:W-:-:S05]  /*1300*/  @!P3 IMAD.MOV R10, RZ, RZ, -R10 ;  /* 0x000000ffff0ab224 */ /* 0x000fca00078e0a0a */
[----:B------:R-:W-:-:S05]  /*1310*/  SEL R10, R5, R10, !P0 ;  /* 0x0000000a050a7207 */ /* 0x000fca0004000000 */
[----:B------:R-:W-:-:S04]  /*1320*/  IMAD.MOV R12, RZ, RZ, -R10 ;  /* 0x000000ffff0c7224 */ /* 0x000fc800078e0a0a */
[--C-:B------:R-:W-:Y:S02]  /*1330*/  IMAD R12, R6, R12, R11.reuse ;  /* 0x0000000c060c7224 */ /* 0x100fe400078e020b */
[----:B------:R-:W-:Y:S02]  /*1340*/  IMAD.IADD R11, R0, 0x1, R11 ;  /* 0x00000001000b7824 */ /* 0x000fe400078e020b */
[----:B------:R-:W-:-:S03]  /*1350*/  IMAD.SHL.U32 R12, R12, 0x10, RZ ;  /* 0x000000100c0c7824 */ /* 0x000fc600078e00ff */
[----:B------:R-:W-:Y:S01]  /*1360*/  ISETP.GE.AND P1, PT, R11, R4, PT ;  /* 0x000000040b00720c */ /* 0x000fe20003f26270 */
[----:B------:R-:W-:-:S05]  /*1370*/  IMAD R12, R3, R10, R12 ;  /* 0x0000000a030c7224 */ /* 0x000fca00078e020c */
[----:B------:R-:W-:-:S05]  /*1380*/  LEA R12, R12, UR5, 0x2 ;  /* 0x000000050c0c7c11 */ /* 0x000fca000f8e10ff */
[----:B------:R-:W-:-:S04]  /*1390*/  IMAD R12, R9, 0x8, R12 ;  /* 0x00000008090c7824 */ /* 0x000fc800078e020c */
[----:B------:R-:W-:Y:S01]  /*13a0*/  IMAD R10, R7, 0x40, R12 ;  /* 0x00000040070a7824 */ /* 0x000fe200078e020c */
[----:B------:R0:W-:Y:S04]  /*13b0*/  STS.64 [R12], RZ ;  /* 0x000000ff0c007388 */ /* 0x0001e80000000a00 */
[----:B------:R0:W-:Y:S04]  /*13c0*/  STS.64 [R10], RZ ;  /* 0x000000ff0a007388 */ /* 0x0001e80000000a00 */
[----:B------:R0:W-:Y:S04]  /*13d0*/  STS.64 [R12+0x20], RZ ;  /* 0x000020ff0c007388 */ /* 0x0001e80000000a00 */
[----:B------:R0:W-:Y:S01]  /*13e0*/  STS.64 [R10+0x20], RZ ;  /* 0x000020ff0a007388 */ /* 0x0001e20000000a00 */
[----:B------:R-:W-:Y:S05]  /*13f0*/  @!P1 BRA `(.L_x_40) ;  /* 0xfffffffc008c9947 */ /* 0x000fea000383ffff */
[----:B------:R-:W-:Y:S05]  /*1400*/  BRA `(.L_x_38) ;  /* 0x0000000800e47947 */ /* 0x000fea0003800000 */
.L_x_39:
[----:B01----:R-:W0:Y:S01]  /*1410*/  LDC R12, c[0x0][0x384] ;  /* 0x0000e100ff0c7b82 */ /* 0x003e220000000800 */
[----:B------:R-:W1:Y:S01]  /*1420*/  LDCU UR6, c[0x0][0x388] ;  /* 0x00007100ff0677ac */ /* 0x000e620008000800 */
[----:B------:R-:W-:Y:S01]  /*1430*/  IMAD.MOV.U32 R13, RZ, RZ, RZ ;  /* 0x000000ffff0d7224 */ /* 0x000fe200078e00ff */
[----:B------:R-:W-:Y:S01]  /*1440*/  CS2R R10, SRZ ;  /* 0x00000000000a7805 */ /* 0x000fe2000001ff00 */
[----:B-1----:R-:W-:Y:S01]  /*1450*/  UISETP.GE.U32.AND UP0, UPT, UR6, 0x4, UPT ;  /* 0x000000040600788c */ /* 0x002fe2000bf06070 */
[----:B0-----:R-:W-:-:S04]  /*1460*/  IABS R7, R12 ;  /* 0x0000000c00077213 */ /* 0x001fc80000000000 */
[----:B------:R-:W0:Y:S08]  /*1470*/  I2F.RP R6, R7 ;  /* 0x0000000700067306 */ /* 0x000e300000209400 */
[----:B0-----:R-:W0:Y:S02]  /*1480*/  MUFU.RCP R6, R6 ;  /* 0x0000000600067308 */ /* 0x001e240000001000 */
[----:B0-----:R-:W-:-:S06]  /*1490*/  VIADD R4, R6, 0xffffffe ;  /* 0x0ffffffe06047836 */ /* 0x001fcc0000000000 */
[----:B------:R0:W1:Y:S02]  /*14a0*/  F2I.FTZ.U32.TRUNC.NTZ R5, R4 ;  /* 0x0000000400057305 */ /* 0x000064000021f000 */
[----:B0-----:R-:W-:Y:S02]  /*14b0*/  IMAD.MOV.U32 R4, RZ, RZ, RZ ;  /* 0x000000ffff047224 */ /* 0x001fe400078e00ff */
[----:B-1----:R-:W-:-:S04]  /*14c0*/  IMAD.MOV R0, RZ, RZ, -R5 ;  /* 0x000000ffff007224 */ /* 0x002fc800078e0a05 */
[----:B--2---:R-:W-:Y:S01]  /*14d0*/  IMAD R9, R0, R7, RZ ;  /* 0x0000000700097224 */ /* 0x004fe200078e02ff */
[----:B------:R-:W-:-:S03]  /*14e0*/  IABS R0, R3 ;  /* 0x0000000300007213 */ /* 0x000fc60000000000 */
[----:B------:R-:W-:-:S04]  /*14f0*/  IMAD.HI.U32 R9, R5, R9, R4 ;  /* 0x0000000905097227 */ /* 0x000fc800078e0004 */
[----:B------:R-:W-:Y:S02]  /*1500*/  IMAD.MOV.U32 R4, RZ, RZ, RZ ;  /* 0x000000ffff047224 */ /* 0x000fe400078e00ff */
[----:B------:R-:W-:Y:S01]  /*1510*/  IMAD.HI.U32 R2, R9, R0, RZ ;  /* 0x0000000009027227 */ /* 0x000fe200078e00ff */
[----:B---3--:R-:W-:-:S04]  /*1520*/  CS2R R8, SRZ ;  /* 0x0000000000087805 */ /* 0x008fc8000001ff00 */
[----:B------:R-:W-:-:S05]  /*1530*/  IADD3 R5, PT, PT, -R2, RZ, RZ ;  /* 0x000000ff02057210 */ /* 0x000fca0007ffe1ff */
[----:B------:R-:W-:Y:S02]  /*1540*/  IMAD R0, R7, R5, R0 ;  /* 0x0000000507007224 */ /* 0x000fe400078e0200 */
[----:B------:R-:W-:-:S03]  /*1550*/  IMAD.MOV.U32 R5, RZ, RZ, RZ ;  /* 0x000000ffff057224 */ /* 0x000fc600078e00ff */
[----:B------:R-:W-:-:S13]  /*1560*/  ISETP.GT.U32.AND P1, PT, R7, R0, PT ;  /* 0x000000000700720c */ /* 0x000fda0003f24070 */
[----:B------:R-:W-:Y:S02]  /*1570*/  @!P1 IMAD.IADD R0, R0, 0x1, -R7 ;  /* 0x0000000100009824 */ /* 0x000fe400078e0a07 */
[----:B------:R-:W-:Y:S01]  /*1580*/  @!P1 VIADD R2, R2, 0x1 ;  /* 0x0000000102029836 */ /* 0x000fe20000000000 */
[----:B------:R-:W-:Y:S02]  /*1590*/  ISETP.NE.AND P1, PT, R12, RZ, PT ;  /* 0x000000ff0c00720c */ /* 0x000fe40003f25270 */
[----:B------:R-:W-:Y:S02]  /*15a0*/  ISETP.GE.U32.AND P0, PT, R0, R7, PT ;  /* 0x000000070000720c */ /* 0x000fe40003f06070 */
[----:B------:R-:W-:Y:S02]  /*15b0*/  CS2R R6, SRZ ;  /* 0x0000000000067805 */ /* 0x000fe4000001ff00 */
[----:B------:R-:W-:-:S04]  /*15c0*/  LOP3.LUT R0, R3, R12, RZ, 0x3c, !PT ;  /* 0x0000000c03007212 */ /* 0x000fc800078e3cff */
[----:B------:R-:W-:-:S05]  /*15d0*/  ISETP.GE.AND P2, PT, R0, RZ, PT ;  /* 0x000000ff0000720c */ /* 0x000fca0003f46270 */
[----:B------:R-:W-:-:S08]  /*15e0*/  @P0 VIADD R2, R2, 0x1 ;  /* 0x0000000102020836 */ /* 0x000fd00000000000 */
[----:B------:R-:W-:Y:S01]  /*15f0*/  @!P2 IMAD.MOV R2, RZ, RZ, -R2 ;  /* 0x000000ffff02a224 */ /* 0x000fe200078e0a02 */
[----:B------:R-:W-:-:S05]  /*1600*/  @!P1 LOP3.LUT R2, RZ, R12, RZ, 0x33, !PT ;  /* 0x0000000cff029212 */ /* 0x000fca00078e33ff */
[----:B------:R-:W-:-:S04]  /*1610*/  IMAD.MOV R0, RZ, RZ, -R2 ;  /* 0x000000ffff007224 */ /* 0x000fc800078e0a02 */
[----:B------:R-:W-:-:S04]  /*1620*/  IMAD R0, R12, R0, R3 ;  /* 0x000000000c007224 */ /* 0x000fc800078e0203 */
[----:B------:R-:W-:Y:S01]  /*1630*/  IMAD.SHL.U32 R0, R0, 0x10, RZ ;  /* 0x0000001000007824 */ /* 0x000fe200078e00ff */
[----:B------:R-:W-:Y:S06]  /*1640*/  BRA.U !UP0, `(.L_x_41) ;  /* 0x0000000508007547 */ /* 0x000fec000b800000 */
[----:B------:R-:W0:Y:S01]  /*1650*/  S2R R14, SR_LANEID ;  /* 0x00000000000e7919 */ /* 0x000e220000000000 */
[----:B------:R-:W1:Y:S01]  /*1660*/  S2UR UR8, SR_CgaCtaId ;  /* 0x00000000000879c3 */ /* 0x000e620000008800 */
[----:B------:R-:W2:Y:S01]  /*1670*/  LDCU UR13, c[0x0][0x3b0] ;  /* 0x00007600ff0d77ac */ /* 0x000ea20008000800 */
[----:B------:R-:W-:Y:S01]  /*1680*/  IMAD R12, R2, R12, RZ ;  /* 0x0000000c020c7224 */ /* 0x000fe200078e02ff */
[----:B------:R-:W-:-:S03]  /*1690*/  ULOP3.LUT UR6, UR6, 0x7ffffffc, URZ, 0xc0, !UPT ;  /* 0x7ffffffc06067892 */ /* 0x000fc6000f8ec0ff */
[----:B------:R-:W-:Y:S01]  /*16a0*/  IMAD.SHL.U32 R12, R12, 0x20, RZ ;  /* 0x000000200c0c7824 */ /* 0x000fe200078e00ff */
[----:B------:R-:W-:Y:S01]  /*16b0*/  UMOV UR7, 0x400 ;  /* 0x0000040000077882 */ /* 0x000fe20000000000 */
[----:B------:R-:W3:Y:S01]  /*16c0*/  LDC R21, c[0x0][0x3a8] ;  /* 0x0000ea00ff157b82 */ /* 0x000ee20000000800 */
[----:B------:R-:W-:Y:S01]  /*16d0*/  UIADD3 UR6, UPT, UPT, -UR6, URZ, URZ ;  /* 0x000000ff06067290 */ /* 0x000fe2000fffe1ff */
[----:B------:R-:W-:-:S05]  /*16e0*/  IMAD R12, R3, 0x20, -R12 ;  /* 0x00000020030c7824 */ /* 0x000fca00078e0a0c */
[----:B------:R-:W-:Y:S02]  /*16f0*/  IMAD.U32 R26, RZ, RZ, UR6 ;  /* 0x00000006ff1a7e24 */ /* 0x000fe4000f8e00ff */
[----:B--2---:R-:W-:Y:S01]  /*1700*/  IMAD R25, R2, UR13, RZ ;  /* 0x0000000d02197c24 */ /* 0x004fe2000f8e02ff */
[----:B-1----:R-:W-:-:S04]  /*1710*/  ULEA UR7, UR8, UR7, 0x18 ;  /* 0x0000000708077291 */ /* 0x002fc8000f8ec0ff */
[----:B------:R-:W-:Y:S02]  /*1720*/  LEA R25, R25, UR4, 0x5 ;  /* 0x0000000419197c11 */ /* 0x000fe4000f8e28ff */
[----:B------:R-:W-:Y:S02]  /*1730*/  IADD3 R24, PT, PT, R12, UR7, RZ ;  /* 0x000000070c187c10 */ /* 0x000fe4000fffe0ff */
[----:B0-----:R-:W-:Y:S02]  /*1740*/  SHF.R.U32.HI R11, RZ, 0x3, R14 ;  /* 0x00000003ff0b7819 */ /* 0x001fe4000001160e */
[----:B------:R-:W-:-:S03]  /*1750*/  LOP3.LUT R13, R14, 0x7, RZ, 0xc0, !PT ;  /* 0x000000070e0d7812 */ /* 0x000fc600078ec0ff */
[----:B------:R-:W-:Y:S01]  /*1760*/  IMAD.SHL.U32 R16, R11, 0x8, RZ ;  /* 0x000000080b107824 */ /* 0x000fe200078e00ff */
[----:B------:R-:W-:-:S04]  /*1770*/  SHF.R.U32.HI R11, RZ, 0x4, R14 ;  /* 0x00000004ff0b7819 */ /* 0x000fc8000001160e */
[----:B------:R-:W-:Y:S01]  /*1780*/  LOP3.LUT R13, R16, 0x8, R13, 0xe2, !PT ;  /* 0x00000008100d7812 */ /* 0x000fe200078ee20d */
[----:B------:R-:W-:Y:S02]  /*1790*/  IMAD.SHL.U32 R14, R11, 0x8, RZ ;  /* 0x000000080b0e7824 */ /* 0x000fe400078e00ff */
[----:B------:R-:W-:Y:S02]  /*17a0*/  IMAD.MOV.U32 R11, RZ, RZ, RZ ;  /* 0x000000ffff0b7224 */ /* 0x000fe400078e00ff */
[C-C-:B------:R-:W-:Y:S02]  /*17b0*/  IMAD R22, R13.reuse, UR13, R14.reuse ;  /* 0x0000000d0d167c24 */ /* 0x140fe4000f8e020e */
[----:B---3--:R-:W-:Y:S02]  /*17c0*/  IMAD R23, R13, R21, R14 ;  /* 0x000000150d177224 */ /* 0x008fe400078e020e */
[----:B------:R-:W-:Y:S02]  /*17d0*/  IMAD.SHL.U32 R22, R22, 0x2, RZ ;  /* 0x0000000216167824 */ /* 0x000fe400078e00ff */
[----:B------:R-:W-:-:S07]  /*17e0*/  IMAD.SHL.U32 R23, R23, 0x2, RZ ;  /* 0x0000000217177824 */ /* 0x000fce00078e00ff */
.L_x_42:
[----:B------:R-:W-:Y:S01]  /*17f0*/  IMAD.IADD R28, R25, 0x1, R22 ;  /* 0x00000001191c7824 */ /* 0x000fe200078e0216 */
[----:B------:R-:W-:Y:S05]  /*1800*/  WARPSYNC.ALL ;  /* 0x0000000000007948 */ /* 0x000fea0003800000 */
[----:B------:R-:W-:Y:S01]  /*1810*/  IMAD.IADD R27, R24, 0x1, R23 ;  /* 0x00000001181b7824 */ /* 0x000fe200078e0217 */
[----:B------:R0:W-:Y:S01]  /*1820*/  LDSM.16.M88.4 R12, [R28] ;  /* 0x000000001c0c783b */ /* 0x0001e20000000200 */
[----:B------:R-:W-:-:S03]  /*1830*/  VIADD R26, R26, 0x4 ;  /* 0x000000041a1a7836 */ /* 0x000fc60000000000 */
[----:B------:R-:W1:Y:S02]  /*1840*/  LDSM.16.MT88.4 R16, [R27] ;  /* 0x000000001b10783b */ /* 0x000e640000004200 */
[----:B------:R-:W-:Y:S02]  /*1850*/  ISETP.NE.AND P0, PT, R26, RZ, PT ;  /* 0x000000ff1a00720c */ /* 0x000fe40003f05270 */
[----:B0-----:R-:W-:Y:S01]  /*1860*/  IADD3 R28, PT, PT, R22, 0x40, R25 ;  /* 0x00000040161c7810 */ /* 0x001fe20007ffe019 */
[----:B-1----:R-:W-:Y:S01]  /*1870*/  HMMA.16816.F32 R4, R12, R16, R4 ;  /* 0x000000100c04723c */ /* 0x002fe20000001804 */
[----:B------:R-:W-:-:S04]  /*1880*/  IMAD R16, R21, 0x20, R24 ;  /* 0x0000002015107824 */ /* 0x000fc800078e0218 */
[----:B------:R-:W-:-:S03]  /*1890*/  IMAD.IADD R29, R16, 0x1, R23 ;  /* 0x00000001101d7824 */ /* 0x000fc600078e0217 */
[----:B------:R-:W-:Y:S01]  /*18a0*/  HMMA.16816.F32 R8, R12, R18, R8 ;  /* 0x000000120c08723c */ /* 0x000fe20000001808 */
[----:B------:R-:W-:Y:S01]  /*18b0*/  IADD3 R12, PT, PT, R22, 0x20, R25 ;  /* 0x00000020160c7810 */ /* 0x000fe20007ffe019 */
[----:B------:R-:W-:Y:S05]  /*18c0*/  LDSM.16.MT88.4 R16, [R29] ;  /* 0x000000001d10783b */ /* 0x000fea0000004200 */
[----:B------:R-:W0:Y:S05]  /*18d0*/  LDSM.16.M88.4 R12, [R12] ;  /* 0x000000000c0c783b */ /* 0x000e2a0000000200 */
[----:B0-----:R-:W-:Y:S01]  /*18e0*/  HMMA.16816.F32 R4, R12, R16, R4 ;  /* 0x000000100c04723c */ /* 0x001fe20000001804 */
[----:B------:R-:W-:-:S04]  /*18f0*/  IMAD R16, R21, 0x40, R24 ;  /* 0x0000004015107824 */ /* 0x000fc800078e0218 */
[----:B------:R-:W-:-:S03]  /*1900*/  IMAD.IADD R27, R16, 0x1, R23 ;  /* 0x00000001101b7824 */ /* 0x000fc600078e0217 */
[----:B------:R-:W-:Y:S01]  /*1910*/  HMMA.16816.F32 R8, R12, R18, R8 ;  /* 0x000000120c08723c */ /* 0x000fe20000001808 */
[----:B------:R-:W-:Y:S04]  /*1920*/  LDSM.16.M88.4 R12, [R28] ;  /* 0x000000001c0c783b */ /* 0x000fe80000000200 */
[----:B------:R-:W0:Y:S07]  /*1930*/  LDSM.16.MT88.4 R16, [R27] ;  /* 0x000000001b10783b */ /* 0x000e2e0000004200 */
[----:B0-----:R-:W-:Y:S01]  /*1940*/  HMMA.16816.F32 R4, R12, R16, R4 ;  /* 0x000000100c04723c */ /* 0x001fe20000001804 */
[----:B------:R-:W-:-:S02]  /*1950*/  IMAD R16, R21, 0x60, R24 ;  /* 0x0000006015107824 */ /* 0x000fc400078e0218 */
[----:B------:R-:W-:Y:S02]  /*1960*/  IMAD R24, R21, 0x80, R24 ;  /* 0x0000008015187824 */ /* 0x000fe400078e0218 */
[----:B------:R-:W-:-:S03]  /*1970*/  IMAD.IADD R16, R16, 0x1, R23 ;  /* 0x0000000110107824 */ /* 0x000fc600078e0217 */
[----:B------:R-:W-:Y:S01]  /*1980*/  HMMA.16816.F32 R8, R12, R18, R8 ;  /* 0x000000120c08723c */ /* 0x000fe20000001808 */
[----:B------:R-:W-:Y:S01]  /*1990*/  IADD3 R12, PT, PT, R22, 0x60, R25 ;  /* 0x00000060160c7810 */ /* 0x000fe20007ffe019 */
[----:B------:R-:W-:Y:S01]  /*19a0*/  VIADD R25, R25, 0x80 ;  /* 0x0000008019197836 */ /* 0x000fe20000000000 */
[----:B------:R-:W-:Y:S04]  /*19b0*/  LDSM.16.MT88.4 R16, [R16] ;  /* 0x000000001010783b */ /* 0x000fe80000004200 */
[----:B------:R-:W0:Y:S05]  /*19c0*/  LDSM.16.M88.4 R12, [R12] ;  /* 0x000000000c0c783b */ /* 0x000e2a0000000200 */
[C---:B0-----:R-:W-:Y:S08]  /*19d0*/  HMMA.16816.F32 R4, R12.reuse, R16, R4 ;  /* 0x000000100c04723c */ /* 0x041ff00000001804 */
[----:B------:R-:W-:Y:S01]  /*19e0*/  HMMA.16816.F32 R8, R12, R18, R8 ;  /* 0x000000120c08723c */ /* 0x000fe20000001808 */
[----:B------:R-:W-:-:S04]  /*19f0*/  NOP ;  /* 0x0000000000007918 */ /* 0x000fc80000000000 */
[----:B------:R-:W-:-:S15]  /*1a00*/  @P0 BRA `(.L_x_42) ;  /* 0xfffffffc00780947 */ /* 0x000fde000383ffff */
[----:B------:R-:W0:Y:S02]  /*1a10*/  LDCU UR6, c[0x0][0x388] ;  /* 0x00007100ff0677ac */ /* 0x000e240008000800 */
[----:B0-----:R-:W-:-:S04]  /*1a20*/  USHF.L.U32 UR6, UR6, 0x4, URZ ;  /* 0x0000000406067899 */ /* 0x001fc800080006ff */
[----:B------:R-:W-:-:S06]  /*1a30*/  ULOP3.LUT UR6, UR6, 0xffffffc0, URZ, 0xc0, !UPT ;  /* 0xffffffc006067892 */ /* 0x000fcc000f8ec0ff */
[----:B------:R-:W-:-:S07]  /*1a40*/  IMAD.U32 R13, RZ, RZ, UR6 ;  /* 0x00000006ff0d7e24 */ /* 0x000fce000f8e00ff */
.L_x_41:
[----:B------:R-:W0:Y:S02]  /*1a50*/  LDC R21, c[0x0][0x388] ;  /* 0x0000e200ff157b82 */ /* 0x000e240000000800 */
[----:B0-----:R-:W-:-:S04]  /*1a60*/  LOP3.LUT R25, R21, 0x3, RZ, 0xc0, !PT ;  /* 0x0000000315197812 */ /* 0x001fc800078ec0ff */
[----:B------:R-:W-:-:S13]  /*1a70*/  ISETP.NE.AND P0, PT, R25, RZ, PT ;  /* 0x000000ff1900720c */ /* 0x000fda0003f05270 */
[----:B------:R-:W-:Y:S05]  /*1a80*/  @!P0 BRA `(.L_x_43) ;  /* 0x0000000000ec8947 */ /* 0x000fea0003800000 */
[----:B------:R-:W0:Y:S01]  /*1a90*/  S2R R12, SR_LANEID ;  /* 0x00000000000c7919 */ /* 0x000e220000000000 */
[----:B------:R-:W1:Y:S01]  /*1aa0*/  LDC R15, c[0x0][0x3b0] ;  /* 0x0000ec00ff0f7b82 */ /* 0x000e620000000800 */
[----:B------:R-:W-:Y:S01]  /*1ab0*/  UMOV UR6, 0x400 ;  /* 0x0000040000067882 */ /* 0x000fe20000000000 */
[----:B------:R-:W-:-:S06]  /*1ac0*/  ISETP.NE.AND P0, PT, R25, 0x1, PT ;  /* 0x000000011900780c */ /* 0x000fcc0003f05270 */
[----:B------:R-:W2:Y:S08]  /*1ad0*/  S2UR UR7, SR_CgaCtaId ;  /* 0x00000000000779c3 */ /* 0x000eb00000008800 */
[----:B------:R-:W3:Y:S01]  /*1ae0*/  LDC R23, c[0x0][0x3a8] ;  /* 0x0000ea00ff177b82 */ /* 0x000ee20000000800 */
[----:B-1----:R-:W-:-:S05]  /*1af0*/  IMAD R24, R2, R15, RZ ;  /* 0x0000000f02187224 */ /* 0x002fca00078e02ff */
[----:B------:R-:W-:Y:S02]  /*1b00*/  LEA R24, R24, R13, 0x4 ;  /* 0x0000000d18187211 */ /* 0x000fe400078e20ff */
[--C-:B0-----:R-:W-:Y:S01]  /*1b10*/  SHF.R.U32.HI R14, RZ, 0x3, R12.reuse ;  /* 0x00000003ff0e7819 */ /* 0x101fe2000001160c */
[----:B--2---:R-:W-:Y:S01]  /*1b20*/  ULEA UR6, UR7, UR6, 0x18 ;  /* 0x0000000607067291 */ /* 0x004fe2000f8ec0ff */
[----:B------:R-:W-:Y:S02]  /*1b30*/  LOP3.LUT R16, R12, 0x7, RZ, 0xc0, !PT ;  /* 0x000000070c107812 */ /* 0x000fe400078ec0ff */
[----:B------:R-:W-:Y:S01]  /*1b40*/  SHF.R.U32.HI R12, RZ, 0x4, R12 ;  /* 0x00000004ff0c7819 */ /* 0x000fe2000001160c */
[----:B------:R-:W-:Y:S01]  /*1b50*/  IMAD.SHL.U32 R17, R14, 0x8, RZ ;  /* 0x000000080e117824 */ /* 0x000fe200078e00ff */
[----:B------:R-:W-:Y:S01]  /*1b60*/  LEA R24, R24, UR4, 0x1 ;  /* 0x0000000418187c11 */ /* 0x000fe2000f8e08ff */
[----:B---3--:R-:W-:-:S03]  /*1b70*/  IMAD R26, R13, R23, R0 ;  /* 0x000000170d1a7224 */ /* 0x008fc600078e0200 */
[----:B------:R-:W-:Y:S01]  /*1b80*/  LOP3.LUT R16, R17, 0x8, R16, 0xe2, !PT ;  /* 0x0000000811107812 */ /* 0x000fe200078ee210 */
[----:B------:R-:W-:Y:S01]  /*1b90*/  IMAD.SHL.U32 R12, R12, 0x8, RZ ;  /* 0x000000080c0c7824 */ /* 0x000fe200078e00ff */
[----:B------:R-:W-:-:S03]  /*1ba0*/  LEA R26, R26, UR6, 0x1 ;  /* 0x000000061a1a7c11 */ /* 0x000fc6000f8e08ff */
[C-C-:B------:R-:W-:Y:S01]  /*1bb0*/  IMAD R15, R16.reuse, R15, R12.reuse ;  /* 0x0000000f100f7224 */ /* 0x140fe200078e020c */
[----:B------:R-:W-:Y:S05]  /*1bc0*/  WARPSYNC.ALL ;  /* 0x0000000000007948 */ /* 0x000fea0003800000 */
[----:B------:R-:W-:Y:S02]  /*1bd0*/  IMAD R22, R16, R23, R12 ;  /* 0x0000001710167224 */ /* 0x000fe400078e020c */
[----:B------:R-:W-:Y:S02]  /*1be0*/  IMAD.U32 R12, R15, 0x2, R24 ;  /* 0x000000020f0c7824 */ /* 0x000fe400078e0018 */
[----:B------:R-:W-:-:S04]  /*1bf0*/  IMAD.U32 R16, R22, 0x2, R26 ;  /* 0x0000000216107824 */ /* 0x000fc800078e001a */
[----:B------:R-:W-:Y:S04]  /*1c00*/  LDSM.16.M88.4 R12, [R12] ;  /* 0x000000000c0c783b */ /* 0x000fe80000000200 */
[----:B------:R-:W0:Y:S02]  /*1c10*/  LDSM.16.MT88.4 R16, [R16] ;  /* 0x000000001010783b */ /* 0x000e240000004200 */
[C---:B0-----:R-:W-:Y:S08]  /*1c20*/  HMMA.16816.F32 R4, R12.reuse, R16, R4 ;  /* 0x000000100c04723c */ /* 0x041ff00000001804 */
[----:B------:R-:W-:Y:S01]  /*1c30*/  HMMA.16816.F32 R8, R12, R18, R8 ;  /* 0x000000120c08723c */ /* 0x000fe20000001808 */
[----:B------:R-:W-:-:S04]  /*1c40*/  NOP ;  /* 0x0000000000007918 */ /* 0x000fc80000000000 */
[----:B------:R-:W-:-:S15]  /*1c50*/  @!P0 BRA `(.L_x_43) ;  /* 0x0000000000788947 */ /* 0x000fde0003800000 */
[----:B------:R-:W0:Y:S01]  /*1c60*/  S2R R12, SR_LANEID ;  /* 0x00000000000c7919 */ /* 0x000e220000000000 */
[----:B------:R-:W1:Y:S01]  /*1c70*/  LDCU UR6, c[0x0][0x3b0] ;  /* 0x00007600ff0677ac */ /* 0x000e620008000800 */
[----:B------:R-:W-:Y:S01]  /*1c80*/  IMAD R26, R23, 0x20, R26 ;  /* 0x00000020171a7824 */ /* 0x000fe200078e021a */
[----:B------:R-:W-:-:S04]  /*1c90*/  LOP3.LUT R21, R21, 0x3, RZ, 0xc0, !PT ;  /* 0x0000000315157812 */ /* 0x000fc800078ec0ff */
[----:B------:R-:W-:Y:S02]  /*1ca0*/  ISETP.NE.AND P0, PT, R21, 0x2, PT ;  /* 0x000000021500780c */ /* 0x000fe40003f05270 */
[--C-:B0-----:R-:W-:Y:S02]  /*1cb0*/  SHF.R.U32.HI R13, RZ, 0x3, R12.reuse ;  /* 0x00000003ff0d7819 */ /* 0x101fe4000001160c */
[----:B------:R-:W-:Y:S02]  /*1cc0*/  LOP3.LUT R14, R12, 0x7, RZ, 0xc0, !PT ;  /* 0x000000070c0e7812 */ /* 0x000fe400078ec0ff */
[----:B------:R-:W-:Y:S01]  /*1cd0*/  SHF.R.U32.HI R12, RZ, 0x4, R12 ;  /* 0x00000004ff0c7819 */ /* 0x000fe2000001160c */
[----:B------:R-:W-:-:S04]  /*1ce0*/  IMAD.SHL.U32 R13, R13, 0x8, RZ ;  /* 0x000000080d0d7824 */ /* 0x000fc800078e00ff */
[----:B------:R-:W-:Y:S01]  /*1cf0*/  IMAD.SHL.U32 R12, R12, 0x8, RZ ;  /* 0x000000080c0c7824 */ /* 0x000fe200078e00ff */
[----:B------:R-:W-:Y:S01]  /*1d00*/  LOP3.LUT R25, R13, 0x8, R14, 0xe2, !PT ;  /* 0x000000080d197812 */ /* 0x000fe200078ee20e */
[----:B------:R-:W-:-:S04]  /*1d10*/  IMAD.U32 R13, R22, 0x2, R26 ;  /* 0x00000002160d7824 */ /* 0x000fc800078e001a */
[----:B-1----:R-:W-:Y:S02]  /*1d20*/  IMAD R25, R25, UR6, R12 ;  /* 0x0000000619197c24 */ /* 0x002fe4000f8e020c */
[----:B------:R-:W-:-:S04]  /*1d30*/  VIADD R12, R24, 0x20 ;  /* 0x00000020180c7836 */ /* 0x000fc80000000000 */
[----:B------:R-:W-:Y:S02]  /*1d40*/  IMAD.U32 R16, R25, 0x2, R12 ;  /* 0x0000000219107824 */ /* 0x000fe400078e000c */
[----:B------:R-:W-:Y:S04]  /*1d50*/  LDSM.16.MT88.4 R12, [R13] ;  /* 0x000000000d0c783b */ /* 0x000fe80000004200 */
[----:B------:R-:W0:Y:S02]  /*1d60*/  LDSM.16.M88.4 R16, [R16] ;  /* 0x000000001010783b */ /* 0x000e240000000200 */
[C---:B0-----:R-:W-:Y:S08]  /*1d70*/  HMMA.16816.F32 R4, R16.reuse, R12, R4 ;  /* 0x0000000c1004723c */ /* 0x041ff00000001804 */
[----:B------:R-:W-:Y:S01]  /*1d80*/  HMMA.16816.F32 R8, R16, R14, R8 ;  /* 0x0000000e1008723c */ /* 0x000fe20000001808 */
[----:B------:R-:W-:-:S04]  /*1d90*/  NOP ;  /* 0x0000000000007918 */ /* 0x000fc80000000000 */
[----:B------:R-:W-:-:S15]  /*1da0*/  @!P0 BRA `(.L_x_43) ;  /* 0x0000000000248947 */ /* 0x000fde0003800000 */
[----:B------:R-:W-:Y:S02]  /*1db0*/  VIADD R24, R24, 0x40 ;  /* 0x0000004018187836 */ /* 0x000fe40000000000 */
[----:B------:R-:W-:Y:S02]  /*1dc0*/  IMAD R23, R23, 0x20, R26 ;  /* 0x0000002017177824 */ /* 0x000fe400078e021a */
[----:B------:R-:W-:Y:S02]  /*1dd0*/  IMAD.U32 R12, R25, 0x2, R24 ;  /* 0x00000002190c7824 */ /* 0x000fe400078e0018 */
[----:B------:R-:W-:-:S04]  /*1de0*/  IMAD.U32 R16, R22, 0x2, R23 ;  /* 0x0000000216107824 */ /* 0x000fc800078e0017 */
[----:B------:R-:W-:Y:S04]  /*1df0*/  LDSM.16.M88.4 R12, [R12] ;  /* 0x000000000c0c783b */ /* 0x000fe80000000200 */
[----:B------:R-:W0:Y:S02]  /*1e00*/  LDSM.16.MT88.4 R16, [R16] ;  /* 0x000000001010783b */ /* 0x000e240000004200 */
[C---:B0-----:R-:W-:Y:S08]  /*1e10*/  HMMA.16816.F32 R4, R12.reuse, R16, R4 ;  /* 0x000000100c04723c */ /* 0x041ff00000001804 */
[----:B------:R-:W-:-:S15]  /*1e20*/  HMMA.16816.F32 R8, R12, R18, R8 ;  /* 0x000000120c08723c */ /* 0x000fde0000001808 */
[----:B------:R-:W-:-:S05]  /*1e30*/  NOP ;  /* 0x0000000000007918 */ /* 0x000fca0000000000 */
.L_x_43:
[----:B------:R-:W0:Y:S01]  /*1e40*/  S2R R12, SR_LANEID ;  /* 0x00000000000c7919 */ /* 0x000e220000000000 */
[----:B------:R-:W1:Y:S01]  /*1e50*/  LDC R15, c[0x0][0x3a8] ;  /* 0x0000ea00ff0f7b82 */ /* 0x000e620000000800 */
[----:B------:R-:W-:Y:S05]  /*1e60*/  WARPSYNC.ALL ;  /* 0x0000000000007948 */ /* 0x000fea0003800000 */
[----:B------:R-:W2:Y:S01]  /*1e70*/  LDCU UR6, c[0x0][0x364] ;  /* 0x00006c80ff0677ac */ /* 0x000ea20008000800 */
[----:B-1----:R-:W-:Y:S01]  /*1e80*/  IMAD R13, R2, R15, RZ ;  /* 0x0000000f020d7224 */ /* 0x002fe200078e02ff */
[----:B------:R-:W-:Y:S02]  /*1e90*/  SHF.R.U32.HI R15, RZ, 0x1, R15 ;  /* 0x00000001ff0f7819 */ /* 0x000fe4000001160f */
[----:B--2---:R-:W-:Y:S01]  /*1ea0*/  IADD3 R3, PT, PT, R3, UR6, RZ ;  /* 0x0000000603037c10 */ /* 0x004fe2000fffe0ff */
[----:B------:R-:W-:Y:S01]  /*1eb0*/  IMAD R0, R13, 0x10, R0 ;  /* 0x000000100d007824 */ /* 0x000fe200078e0200 */
[----:B0-----:R-:W-:-:S02]  /*1ec0*/  SHF.R.U32.HI R2, RZ, 0x2, R12 ;  /* 0x00000002ff027819 */ /* 0x001fc4000001160c */
[----:B------:R-:W-:Y:S02]  /*1ed0*/  LOP3.LUT R17, R12, 0x3, RZ, 0xc0, !PT ;  /* 0x000000030c117812 */ /* 0x000fe400078ec0ff */
[----:B------:R-:W0:Y:S01]  /*1ee0*/  LDC.64 R12, c[0x0][0x380] ;  /* 0x0000e000ff0c7b82 */ /* 0x000e220000000a00 */
[----:B------:R-:W-:Y:S02]  /*1ef0*/  LEA R0, R0, UR5, 0x2 ;  /* 0x0000000500007c11 */ /* 0x000fe4000f8e10ff */
[----:B------:R-:W-:-:S04]  /*1f00*/  IMAD R17, R2, R15, R17 ;  /* 0x0000000f02117224 */ /* 0x000fc800078e0211 */
[----:B------:R-:W-:-:S04]  /*1f10*/  IMAD.U32 R2, R17, 0x8, R0 ;  /* 0x0000000811027824 */ /* 0x000fc800078e0000 */
[----:B------:R-:W-:Y:S01]  /*1f20*/  IMAD R0, R15, 0x40, R2 ;  /* 0x000000400f007824 */ /* 0x000fe200078e0202 */
[----:B------:R4:W-:Y:S04]  /*1f30*/  STS.64 [R2], R4 ;  /* 0x0000000402007388 */ /* 0x0009e80000000a00 */
[----:B------:R4:W-:Y:S04]  /*1f40*/  STS.64 [R0], R6 ;  /* 0x0000000600007388 */ /* 0x0009e80000000a00 */
[----:B------:R4:W-:Y:S04]  /*1f50*/  STS.64 [R2+0x20], R8 ;  /* 0x0000200802007388 */ /* 0x0009e80000000a00 */
[----:B------:R4:W-:Y:S01]  /*1f60*/  STS.64 [R0+0x20], R10 ;  /* 0x0000200a00007388 */ /* 0x0009e20000000a00 */
[----:B0-----:R-:W-:-:S05]  /*1f70*/  IMAD R12, R13, R12, RZ ;  /* 0x0000000c0d0c7224 */ /* 0x001fca00078e02ff */
[----:B------:R-:W-:-:S13]  /*1f80*/  ISETP.GE.AND P0, PT, R3, R12, PT ;  /* 0x0000000c0300720c */ /* 0x000fda0003f06270 */
[----:B----4-:R-:W-:Y:S05]  /*1f90*/  @!P0 BRA `(.L_x_39) ;  /* 0xfffffff4001c8947 */ /* 0x010fea000383ffff */
.L_x_38:
[----:B------:R-:W4:Y:S01]  /*1fa0*/  LDC R3, c[0x0][0x39c] ;  /* 0x0000e700ff037b82 */ /* 0x000f220000000800 */
[----:B------:R-:W-:Y:S07]  /*1fb0*/  WARPSYNC.ALL ;  /* 0x0000000000007948 */ /* 0x000fee0003800000 */
[----:B------:R-:W-:Y:S01]  /*1fc0*/  BAR.SYNC.DEFER_BLOCKING 0x0 ;  /* 0x0000000000007b1d */ /* 0x000fe20000010000 */
[----:B----4-:R-:W-:-:S13]  /*1fd0*/  ISETP.GE.AND P0, PT, R20, R3, PT ;  /* 0x000000031400720c */ /* 0x010fda0003f06270 */
[----:B------:R-:W-:Y:S05]  /*1fe0*/  @P0 EXIT ;  /* 0x000000000000094d */ /* 0x000fea0003800000 */
[----:B---3--:R-:W3:Y:S01]  /*1ff0*/  S2R R8, SR_TID.Y ;  /* 0x0000000000087919 */ /* 0x008ee20000002200 */
[----:B------:R-:W0:Y:S01]  /*2000*/  LDCU UR4, c[0x0][0x3ec] ;  /* 0x00007d80ff0477ac */ /* 0x000e220008000800 */
[----:B------:R-:W4:Y:S01]  /*2010*/  LDC R0, c[0x0][0x364] ;  /* 0x0000d900ff007b82 */ /* 0x000f220000000800 */
[----:B------:R-:W-:Y:S01]  /*2020*/  IMAD R3, R3, UR9, RZ ;  /* 0x0000000903037c24 */ /* 0x000fe2000f8e02ff */
[----:B------:R-:W5:Y:S01]  /*2030*/  LDCU UR6, c[0x0][0x3f0] ;  /* 0x00007e00ff0677ac */ /* 0x000f620008000800 */
[----:B------:R-:W1:Y:S01]  /*2040*/  LDCU UR7, c[0x0][0x3f4] ;  /* 0x00007e80ff0777ac */ /* 0x000e620008000800 */
[----:B------:R-:W1:Y:S01]  /*2050*/  LDCU UR8, c[0x0][0x3f8] ;  /* 0x00007f00ff0877ac */ /* 0x000e620008000800 */
[C---:B0-----:R-:W-:Y:S02]  /*2060*/  IMAD R2, R3.reuse, UR4, RZ ;  /* 0x0000000403027c24 */ /* 0x041fe4000f8e02ff */
[----:B-----5:R-:W-:-:S03]  /*2070*/  IMAD R3, R3, UR6, RZ ;  /* 0x0000000603037c24 */ /* 0x020fc6000f8e02ff */
[----:B--2---:R-:W-:Y:S02]  /*2080*/  SHF.R.S32.HI R9, RZ, 0x1f, R2 ;  /* 0x0000001fff097819 */ /* 0x004fe40000011402 */
[----:B-1----:R-:W-:Y:S01]  /*2090*/  SHF.R.S32.HI R10, RZ, 0x1f, R3 ;  /* 0x0000001fff0a7819 */ /* 0x002fe20000011403 */
[----:B---3--:R-:W-:-:S07]  /*20a0*/  IMAD.SHL.U32 R8, R8, 0x2, RZ ;  /* 0x0000000208087824 */ /* 0x008fce00078e00ff */
.L_x_54:
[----:B0-----:R-:W0:Y:S02]  /*20b0*/  LDCU UR4, c[0x0][0x400] ;  /* 0x00008000ff0477ac */ /* 0x001e240008000800 */
[----:B0-----:R-:W-:-:S09]  /*20c0*/  UISETP.GE.AND UP0, UPT, UR4, 0x1, UPT ;  /* 0x000000010400788c */ /* 0x001fd2000bf06270 */
[----:B-123--:R-:W-:Y:S05]  /*20d0*/  BRA.U !UP0, `(.L_x_44) ;  /* 0x0000000508587547 */ /* 0x00efea000b800000 */
[----:B------:R-:W0:Y:S01]  /*20e0*/  LDCU UR4, c[0x0][0x3ec] ;  /* 0x00007d80ff0477ac */ /* 0x000e220008000800 */
[----:B------:R-:W-:Y:S01]  /*20f0*/  BSSY.RECONVERGENT B0, `(.L_x_45) ;  /* 0x0000028000007945 */ /* 0x000fe20003800200 */
[----:B0-----:R-:W-:-:S13]  /*2100*/  ISETP.GE.AND P0, PT, R8, UR4, PT ;  /* 0x0000000408007c0c */ /* 0x001fda000bf06270 */
[----:B------:R-:W-:Y:S05]  /*2110*/  @P0 BRA `(.L_x_46) ;  /* 0x0000000000940947 */ /* 0x000fea0003800000 */
[----:B------:R-:W0:Y:S01]  /*2120*/  LDC R18, c[0x0][0x3ec] ;  /* 0x0000fb00ff127b82 */ /* 0x000e220000000800 */
[----:B------:R-:W-:-:S07]  /*2130*/  IMAD.MOV.U32 R11, RZ, RZ, R8 ;  /* 0x000000ffff0b7224 */ /* 0x000fce00078e0008 */
[----:B------:R-:W1:Y:S08]  /*2140*/  LDC R16, c[0x0][0x39c] ;  /* 0x0000e700ff107b82 */ /* 0x000e700000000800 */
[----:B------:R-:W2:Y:S08]  /*2150*/  LDC R17, c[0x0][0x3ac] ;  /* 0x0000eb00ff117b82 */ /* 0x000eb00000000800 */
[----:B------:R-:W3:Y:S02]  /*2160*/  LDC.64 R12, c[0x0][0x3d0] ;  /* 0x0000f400ff0c7b82 */ /* 0x000ee40000000a00 */
.L_x_49:
[----:B0-----:R-:W-:Y:S01]  /*2170*/  ISETP.GE.AND P0, PT, R11, R18, PT ;  /* 0x000000120b00720c */ /* 0x001fe20003f06270 */
[----:B------:R-:W-:-:S12]  /*2180*/  BSSY.RECONVERGENT B1, `(.L_x_47) ;  /* 0x000001b000017945 */ /* 0x000fd80003800200 */
[----:B------:R-:W-:Y:S05]  /*2190*/  @P0 BRA `(.L_x_48) ;  /* 0x0000000000640947 */ /* 0x000fea0003800000 */
[C---:B------:R-:W-:Y:S02]  /*21a0*/  VIADD R4, R11.reuse, UR7 ;  /* 0x000000070b047c36 */ /* 0x040fe40008000000 */
[--C-:B-1----:R-:W-:Y:S02]  /*21b0*/  IMAD R19, R11, R16, R20.reuse ;  /* 0x000000100b137224 */ /* 0x102fe400078e0214 */
[----:B--2---:R-:W-:-:S03]  /*21c0*/  IMAD R4, R4, R17, R20 ;  /* 0x0000001104047224 */ /* 0x004fc600078e0214 */
[----:B------:R-:W-:Y:S02]  /*21d0*/  IADD3 R15, P0, PT, R2, R19, RZ ;  /* 0x00000013020f7210 */ /* 0x000fe40007f1e0ff */
[----:B------:R-:W-:Y:S02]  /*21e0*/  LEA R24, R4, UR5, 0x4 ;  /* 0x0000000504187c11 */ /* 0x000fe4000f8e20ff */
[----:B------:R-:W-:Y:S02]  /*21f0*/  LEA.HI.X.SX32 R22, R19, R9, 0x1, P0 ;  /* 0x0000000913167211 */ /* 0x000fe400000f0eff */
[C---:B---3--:R-:W-:Y:S01]  /*2200*/  LEA R14, P0, R15.reuse, R12, 0x3 ;  /* 0x0000000c0f0e7211 */ /* 0x048fe200078018ff */
[----:B------:R-:W0:Y:S03]  /*2210*/  LDS.128 R4, [R24] ;  /* 0x0000000018047984 */ /* 0x000e260000000c00 */
[----:B------:R-:W-:-:S02]  /*2220*/  LEA.HI.X R15, R15, R13, R22, 0x3, P0 ;  /* 0x0000000d0f0f7211 */ /* 0x000fc400000f1c16 */
[----:B0-----:R-:W-:Y:S02]  /*2230*/  F2FP.F16.F32.PACK_AB R4, R5, R4 ;  /* 0x000000040504723e */ /* 0x001fe400000000ff */
[----:B------:R-:W-:Y:S01]  /*2240*/  F2FP.F16.F32.PACK_AB R5, R7, R6 ;  /* 0x000000060705723e */ /* 0x000fe200000000ff */
[----:B------:R-:W-:-:S04]  /*2250*/  VIADD R7, R11, 0x1 ;  /* 0x000000010b077836 */ /* 0x000fc80000000000 */
[----:B------:R0:W-:Y:S01]  /*2260*/  STG.E.64 desc[UR10][R14.64], R4 ;  /* 0x000000040e007986 */ /* 0x0001e2000c101b0a */
[----:B------:R-:W-:-:S13]  /*2270*/  ISETP.GE.AND P0, PT, R7, R18, PT ;  /* 0x000000120700720c */ /* 0x000fda0003f06270 */
[----:B0-----:R-:W-:Y:S05]  /*2280*/  @P0 BRA `(.L_x_48) ;  /* 0x0000000000280947 */ /* 0x001fea0003800000 */
[----:B------:R-:W-:Y:S02]  /*2290*/  IMAD R6, R17, 0x10, R24 ;  /* 0x0000001011067824 */ /* 0x000fe400078e0218 */
[----:B------:R-:W-:-:S04]  /*22a0*/  IMAD.IADD R19, R19, 0x1, R16 ;  /* 0x0000000113137824 */ /* 0x000fc800078e0210 */
[----:B------:R-:W0:Y:S01]  /*22b0*/  LDS.128 R4, [R6] ;  /* 0x0000000006047984 */ /* 0x000e220000000c00 */
[----:B------:R-:W-:-:S04]  /*22c0*/  IADD3 R15, P0, PT, R2, R19, RZ ;  /* 0x00000013020f7210 */ /* 0x000fc80007f1e0ff */
[----:B------:R-:W-:Y:S02]  /*22d0*/  LEA.HI.X.SX32 R22, R19, R9, 0x1, P0 ;  /* 0x0000000913167211 */ /* 0x000fe400000f0eff */
[----:B------:R-:W-:-:S04]  /*22e0*/  LEA R14, P0, R15, R12, 0x3 ;  /* 0x0000000c0f0e7211 */ /* 0x000fc800078018ff */
[----:B------:R-:W-:Y:S02]  /*22f0*/  LEA.HI.X R15, R15, R13, R22, 0x3, P0 ;  /* 0x0000000d0f0f7211 */ /* 0x000fe400000f1c16 */
[----:B0-----:R-:W-:Y:S02]  /*2300*/  F2FP.F16.F32.PACK_AB R4, R5, R4 ;  /* 0x000000040504723e */ /* 0x001fe400000000ff */
[----:B------:R-:W-:-:S05]  /*2310*/  F2FP.F16.F32.PACK_AB R5, R7, R6 ;  /* 0x000000060705723e */ /* 0x000fca00000000ff */
[----:B------:R0:W-:Y:S02]  /*2320*/  STG.E.64 desc[UR10][R14.64], R4 ;  /* 0x000000040e007986 */ /* 0x0001e4000c101b0a */
.L_x_48:
[----:B------:R-:W-:Y:S05]  /*2330*/  BSYNC.RECONVERGENT B1 ;  /* 0x0000000000017941 */ /* 0x000fea0003800200 */
.L_x_47:
[----:B----4-:R-:W-:-:S05]  /*2340*/  IMAD R11, R0, 0x2, R11 ;  /* 0x00000002000b7824 */ /* 0x010fca00078e020b */
[----:B------:R-:W-:-:S13]  /*2350*/  ISETP.GE.AND P0, PT, R11, R18, PT ;  /* 0x000000120b00720c */ /* 0x000fda0003f06270 */
[----:B------:R-:W-:Y:S05]  /*2360*/  @!P0 BRA `(.L_x_49) ;  /* 0xfffffffc00808947 */ /* 0x000fea000383ffff */
.L_x_46:
[----:B------:R-:W-:Y:S05]  /*2370*/  BSYNC.RECONVERGENT B0 ;  /* 0x0000000000007941 */ /* 0x000fea0003800200 */
.L_x_45:
[----:B0-----:R-:W0:Y:S01]  /*2380*/  LDC R4, c[0x0][0x400] ;  /* 0x00010000ff047b82 */ /* 0x001e220000000800 */
[----:B------:R-:W5:Y:S01]  /*2390*/  LDCU UR4, c[0x0][0x3f0] ;  /* 0x00007e00ff0477ac */ /* 0x000f620008000800 */
[----:B------:R-:W-:Y:S01]  /*23a0*/  BSSY.RECONVERGENT B0, `(.L_x_44) ;  /* 0x0000029000007945 */ /* 0x000fe20003800200 */
[----:B-----5:R-:W-:-:S04]  /*23b0*/  ISETP.GE.AND P0, PT, R8, UR4, PT ;  /* 0x0000000408007c0c */ /* 0x020fc8000bf06270 */
[----:B0-----:R-:W-:-:S13]  /*23c0*/  ISETP.EQ.OR P0, PT, R4, 0x1, P0 ;  /* 0x000000010400780c */ /* 0x001fda0000702670 */
[----:B------:R-:W-:Y:S05]  /*23d0*/  @P0 BRA `(.L_x_50) ;  /* 0x0000000000940947 */ /* 0x000fea0003800000 */
[----:B------:R-:W0:Y:S01]  /*23e0*/  LDC R18, c[0x0][0x3f0] ;  /* 0x0000fc00ff127b82 */ /* 0x000e220000000800 */
[----:B------:R-:W-:-:S07]  /*23f0*/  IMAD.MOV.U32 R11, RZ, RZ, R8 ;  /* 0x000000ffff0b7224 */ /* 0x000fce00078e0008 */
[----:B-1----:R-:W1:Y:S08]  /*2400*/  LDC R16, c[0x0][0x39c] ;  /* 0x0000e700ff107b82 */ /* 0x002e700000000800 */
[----:B--2---:R-:W2:Y:S08]  /*2410*/  LDC R17, c[0x0][0x3ac] ;  /* 0x0000eb00ff117b82 */ /* 0x004eb00000000800 */
[----:B---3--:R-:W3:Y:S02]  /*2420*/  LDC.64 R12, c[0x0][0x3d8] ;  /* 0x0000f600ff0c7b82 */ /* 0x008ee40000000a00 */
.L_x_53:
        /* <DEDUP_REMOVED lines=28> */
.L_x_52:
[----:B------:R-:W-:Y:S05]  /*25f0*/  BSYNC.RECONVERGENT B1 ;  /* 0x0000000000017941 */ /* 0x000fea0003800200 */
.L_x_51:
[----:B----4-:R-:W-:-:S05]  /*2600*/  IMAD R11, R0, 0x2, R11 ;  /* 0x00000002000b7824 */ /* 0x010fca00078e020b */
[----:B------:R-:W-:-:S13]  /*2610*/  ISETP.GE.AND P0, PT, R11, R18, PT ;  /* 0x000000120b00720c */ /* 0x000fda0003f06270 */
[----:B------:R-:W-:Y:S05]  /*2620*/  @!P0 BRA `(.L_x_53) ;  /* 0xfffffffc00808947 */ /* 0x000fea000383ffff */
.L_x_50:
[----:B------:R-:W-:Y:S05]  /*2630*/  BSYNC.RECONVERGENT B0 ;  /* 0x0000000000007941 */ /* 0x000fea0003800200 */
.L_x_44:
[----:B------:R-:W5:Y:S01]  /*2640*/  LDCU UR4, c[0x0][0x39c] ;  /* 0x00007380ff0477ac */ /* 0x000f620008000800 */
[----:B------:R-:W-:-:S05]  /*2650*/  VIADD R20, R20, UR12 ;  /* 0x0000000c14147c36 */ /* 0x000fca0008000000 */
[----:B-----5:R-:W-:-:S13]  /*2660*/  ISETP.GE.AND P0, PT, R20, UR4, PT ;  /* 0x0000000414007c0c */ /* 0x020fda000bf06270 */
[----:B------:R-:W-:Y:S05]  /*2670*/  @!P0 BRA `(.L_x_54) ;  /* 0xfffffff8008c8947 */ /* 0x000fea000383ffff */
[----:B------:R-:W-:Y:S05]  /*2680*/  EXIT ;  /* 0x000000000000794d */ /* 0x000fea0003800000 */
.L_x_55:
[----:B------:R-:W-:-:S00]  /*2690*/  BRA `(.L_x_55) ;  /* 0xfffffffc00fc7947 */ /* 0x000fc0000383ffff */
[----:B------:R-:W-:-:S00]  /*26a0*/  NOP ;  /* 0x0000000000007918 */ /* 0x000fc00000000000 */
        /* <DEDUP_REMOVED lines=13> */
.L_x_56:


//--------------------- .nv.shared._Z39DotFeatureInteractionBackwardTensorCoreI6__halffLi2ELi4ELi16ELi16EEviiiliiiiiiii11DotBwdParamIT_XT1_EE --------------------------
	.section	.nv.shared._Z39DotFeatureInteractionBackwardTensorCoreI6__halffLi2ELi4ELi16ELi16EEviiiliiiiiiii11DotBwdParamIT_XT1_EE,"aw",@nobits
	.sectionflags	@""
	.align	16
	.zero		1024


//--------------------- .nv.shared.reserved.0     --------------------------
	.section	.nv.shared.reserved.0,"aw",@nobits
	.weak		__nv_reservedSMEM_offset_0_alias
	.size		__nv_reservedSMEM_offset_0_alias, 0, 64
	.other		__nv_reservedSMEM_offset_0_alias,@"STO_CUDA_RESERVED_SHARED STV_DEFAULT"
__nv_reservedSMEM_offset_0_alias:
	.zero		0
	.zero		64


//--------------------- .nv.constant0._Z39DotFeatureInteractionBackwardTensorCoreI6__halffLi2ELi4ELi16ELi16EEviiiliiiiiiii11DotBwdParamIT_XT1_EE --------------------------
	.section	.nv.constant0._Z39DotFeatureInteractionBackwardTensorCoreI6__halffLi2ELi4ELi16ELi16EEviiiliiiiiiii11DotBwdParamIT_XT1_EE,"a",@progbits
	.sectionflags	@""
	.align	4
.nv.constant0._Z39DotFeatureInteractionBackwardTensorCoreI6__halffLi2ELi4ELi16ELi16EEviiiliiiiiiii11DotBwdParamIT_XT1_EE:
	.zero		1032


//--------------------- SYMBOLS --------------------------

	.type		.nv.reservedSmem.offset0,@object
	.size		.nv.reservedSmem.offset0,0x4
	.type		.nv.reservedSmem.cap,@object
	.size		.nv.reservedSmem.cap,0x4
